//
// Generated by NVIDIA NVVM Compiler
//
// Compiler Build ID: CL-36424714
// Cuda compilation tools, release 13.0, V13.0.88
// Based on NVVM 20.0.0
//

.version 9.0
.target sm_100
.address_size 64

	// .globl	_Z19sha1_hashcat_kernelPKjS0_PjPmm

.visible .entry _Z19sha1_hashcat_kernelPKjS0_PjPmm(
	.param .u64 .ptr .align 1 _Z19sha1_hashcat_kernelPKjS0_PjPmm_param_0,
	.param .u64 .ptr .align 1 _Z19sha1_hashcat_kernelPKjS0_PjPmm_param_1,
	.param .u64 .ptr .align 1 _Z19sha1_hashcat_kernelPKjS0_PjPmm_param_2,
	.param .u64 .ptr .align 1 _Z19sha1_hashcat_kernelPKjS0_PjPmm_param_3,
	.param .u64 _Z19sha1_hashcat_kernelPKjS0_PjPmm_param_4
)
{


	ret;

}
	// .globl	_Z27sha1_hashcat_vector4_kernelPKjS0_PjPmm
.visible .entry _Z27sha1_hashcat_vector4_kernelPKjS0_PjPmm(
	.param .u64 .ptr .align 1 _Z27sha1_hashcat_vector4_kernelPKjS0_PjPmm_param_0,
	.param .u64 .ptr .align 1 _Z27sha1_hashcat_vector4_kernelPKjS0_PjPmm_param_1,
	.param .u64 .ptr .align 1 _Z27sha1_hashcat_vector4_kernelPKjS0_PjPmm_param_2,
	.param .u64 .ptr .align 1 _Z27sha1_hashcat_vector4_kernelPKjS0_PjPmm_param_3,
	.param .u64 _Z27sha1_hashcat_vector4_kernelPKjS0_PjPmm_param_4
)
{
	.reg .pred 	%p<640>;
	.reg .b32 	%r<526>;
	.reg .b64 	%rd<201>;

	ld.param.u64 	%rd3, [_Z27sha1_hashcat_vector4_kernelPKjS0_PjPmm_param_0];
	ld.param.u64 	%rd4, [_Z27sha1_hashcat_vector4_kernelPKjS0_PjPmm_param_1];
	ld.param.u64 	%rd5, [_Z27sha1_hashcat_vector4_kernelPKjS0_PjPmm_param_2];
	ld.param.u64 	%rd6, [_Z27sha1_hashcat_vector4_kernelPKjS0_PjPmm_param_3];
	ld.param.u32 	%r144, [_Z27sha1_hashcat_vector4_kernelPKjS0_PjPmm_param_4];
	cvta.to.global.u64 	%rd1, %rd6;
	cvta.to.global.u64 	%rd2, %rd5;
	cvta.to.global.u64 	%rd7, %rd4;
	cvta.to.global.u64 	%rd8, %rd3;
	ld.global.nc.u32 	%r1, [%rd8];
	ld.global.nc.u32 	%r145, [%rd8+4];
	ld.global.nc.u32 	%r3, [%rd8+8];
	ld.global.nc.u32 	%r4, [%rd8+12];
	ld.global.nc.u32 	%r5, [%rd8+16];
	mov.u32 	%r146, %ctaid.x;
	mov.u32 	%r147, %ntid.x;
	mov.u32 	%r148, %tid.x;
	mad.lo.s32 	%r149, %r146, %r147, %r148;
	shl.b32 	%r150, %r149, 6;
	add.s32 	%r6, %r150, %r144;
	ld.global.nc.u32 	%r7, [%rd7+24];
	add.s32 	%r8, %r6, 1;
	add.s32 	%r9, %r6, 2;
	add.s32 	%r10, %r6, 3;
	ld.global.nc.u32 	%r151, [%rd7];
	mov.b32 	%r152, 291;
	mov.b32 	%r153, 0;
	prmt.b32 	%r154, %r151, %r153, %r152;
	add.s32 	%r155, %r154, -1615554381;
	ld.global.nc.u32 	%r156, [%rd7+4];
	prmt.b32 	%r157, %r156, %r153, %r152;
	shf.l.wrap.b32 	%r158, %r155, %r155, 5;
	add.s32 	%r159, %r158, %r157;
	add.s32 	%r160, %r159, 1722862861;
	ld.global.nc.u32 	%r161, [%rd7+8];
	prmt.b32 	%r162, %r161, %r153, %r152;
	and.b32  	%r163, %r155, 572662306;
	xor.b32  	%r164, %r163, 2079550178;
	shf.l.wrap.b32 	%r165, %r160, %r160, 5;
	add.s32 	%r166, %r164, %r165;
	add.s32 	%r167, %r166, %r162;
	add.s32 	%r168, %r167, -214083945;
	shf.l.wrap.b32 	%r169, %r155, %r155, 30;
	ld.global.nc.u32 	%r170, [%rd7+12];
	prmt.b32 	%r171, %r170, %r153, %r152;
	xor.b32  	%r172, %r169, 1506887872;
	and.b32  	%r173, %r160, %r172;
	xor.b32  	%r174, %r173, 1506887872;
	shf.l.wrap.b32 	%r175, %r168, %r168, 5;
	add.s32 	%r176, %r174, %r175;
	add.s32 	%r177, %r176, %r171;
	add.s32 	%r178, %r177, -696916869;
	shf.l.wrap.b32 	%r179, %r160, %r160, 30;
	ld.global.nc.u32 	%r180, [%rd7+16];
	prmt.b32 	%r181, %r180, %r153, %r152;
	xor.b32  	%r182, %r179, %r169;
	and.b32  	%r183, %r168, %r182;
	xor.b32  	%r184, %r183, %r169;
	shf.l.wrap.b32 	%r185, %r178, %r178, 5;
	add.s32 	%r186, %r184, %r185;
	add.s32 	%r187, %r186, %r181;
	add.s32 	%r188, %r187, -1269579175;
	shf.l.wrap.b32 	%r11, %r168, %r168, 30;
	ld.global.nc.u32 	%r189, [%rd7+20];
	prmt.b32 	%r190, %r189, %r153, %r152;
	xor.b32  	%r191, %r11, %r179;
	and.b32  	%r192, %r178, %r191;
	xor.b32  	%r193, %r192, %r179;
	shf.l.wrap.b32 	%r194, %r188, %r188, 5;
	add.s32 	%r195, %r193, %r169;
	add.s32 	%r196, %r195, %r194;
	add.s32 	%r197, %r190, %r196;
	add.s32 	%r199, %r197, 1518500249;
	shf.l.wrap.b32 	%r12, %r178, %r178, 30;
	xor.b32  	%r200, %r7, %r6;
	prmt.b32 	%r201, %r200, %r153, %r152;
	xor.b32  	%r202, %r12, %r11;
	and.b32  	%r203, %r188, %r202;
	xor.b32  	%r204, %r203, %r11;
	shf.l.wrap.b32 	%r205, %r199, %r199, 5;
	shf.l.wrap.b32 	%r13, %r188, %r188, 30;
	add.s32 	%r206, %r179, %r204;
	add.s32 	%r207, %r206, %r205;
	add.s32 	%r14, %r207, -1043882854;
	add.s32 	%r208, %r14, %r201;
	setp.ne.s32 	%p1, %r208, %r1;
	add.s32 	%r15, %r197, 1246766370;
	setp.ne.s32 	%p2, %r15, %r145;
	or.pred  	%p3, %p1, %p2;
	@%p3 bra 	$L__BB1_4;
	add.s32 	%r209, %r13, -1732584194;
	setp.ne.s32 	%p4, %r209, %r3;
	add.s32 	%r210, %r12, 271733878;
	setp.ne.s32 	%p5, %r210, %r4;
	or.pred  	%p6, %p4, %p5;
	add.s32 	%r211, %r11, -1009589776;
	setp.ne.s32 	%p7, %r211, %r5;
	or.pred  	%p8, %p6, %p7;
	@%p8 bra 	$L__BB1_4;
	atom.global.add.u32 	%r16, [%rd2], 1;
	setp.gt.u32 	%p9, %r16, 1023;
	@%p9 bra 	$L__BB1_4;
	cvt.u64.u32 	%rd9, %r6;
	mul.wide.u32 	%rd10, %r16, 8;
	add.s64 	%rd11, %rd1, %rd10;
	st.global.u64 	[%rd11], %rd9;
$L__BB1_4:
	setp.ne.s32 	%p10, %r15, %r145;
	xor.b32  	%r212, %r7, %r8;
	mov.b32 	%r213, 291;
	mov.b32 	%r214, 0;
	prmt.b32 	%r215, %r212, %r214, %r213;
	add.s32 	%r216, %r14, %r215;
	setp.ne.s32 	%p11, %r216, %r1;
	or.pred  	%p12, %p11, %p10;
	add.s32 	%r17, %r13, -1732584194;
	setp.ne.s32 	%p13, %r17, %r3;
	or.pred  	%p14, %p12, %p13;
	add.s32 	%r18, %r12, 271733878;
	setp.ne.s32 	%p15, %r18, %r4;
	or.pred  	%p16, %p14, %p15;
	add.s32 	%r19, %r11, -1009589776;
	setp.ne.s32 	%p17, %r19, %r5;
	or.pred  	%p18, %p16, %p17;
	@%p18 bra 	$L__BB1_7;
	atom.global.add.u32 	%r20, [%rd2], 1;
	setp.gt.u32 	%p19, %r20, 1023;
	@%p19 bra 	$L__BB1_7;
	cvt.u64.u32 	%rd12, %r8;
	mul.wide.u32 	%rd13, %r20, 8;
	add.s64 	%rd14, %rd1, %rd13;
	st.global.u64 	[%rd14], %rd12;
$L__BB1_7:
	setp.ne.s32 	%p20, %r19, %r5;
	setp.ne.s32 	%p21, %r18, %r4;
	setp.ne.s32 	%p22, %r17, %r3;
	setp.ne.s32 	%p23, %r15, %r145;
	xor.b32  	%r217, %r7, %r9;
	mov.b32 	%r218, 291;
	mov.b32 	%r219, 0;
	prmt.b32 	%r220, %r217, %r219, %r218;
	add.s32 	%r221, %r14, %r220;
	setp.ne.s32 	%p24, %r221, %r1;
	or.pred  	%p25, %p24, %p23;
	or.pred  	%p26, %p25, %p22;
	or.pred  	%p27, %p26, %p21;
	or.pred  	%p28, %p27, %p20;
	@%p28 bra 	$L__BB1_10;
	atom.global.add.u32 	%r21, [%rd2], 1;
	setp.gt.u32 	%p29, %r21, 1023;
	@%p29 bra 	$L__BB1_10;
	cvt.u64.u32 	%rd15, %r9;
	mul.wide.u32 	%rd16, %r21, 8;
	add.s64 	%rd17, %rd1, %rd16;
	st.global.u64 	[%rd17], %rd15;
$L__BB1_10:
	setp.ne.s32 	%p30, %r19, %r5;
	setp.ne.s32 	%p31, %r18, %r4;
	setp.ne.s32 	%p32, %r17, %r3;
	setp.ne.s32 	%p33, %r15, %r145;
	xor.b32  	%r222, %r7, %r10;
	mov.b32 	%r223, 291;
	mov.b32 	%r224, 0;
	prmt.b32 	%r225, %r222, %r224, %r223;
	add.s32 	%r226, %r14, %r225;
	setp.ne.s32 	%p34, %r226, %r1;
	or.pred  	%p35, %p34, %p33;
	or.pred  	%p36, %p35, %p32;
	or.pred  	%p37, %p36, %p31;
	or.pred  	%p38, %p37, %p30;
	@%p38 bra 	$L__BB1_13;
	atom.global.add.u32 	%r22, [%rd2], 1;
	setp.gt.u32 	%p39, %r22, 1023;
	@%p39 bra 	$L__BB1_13;
	cvt.u64.u32 	%rd18, %r10;
	mul.wide.u32 	%rd19, %r22, 8;
	add.s64 	%rd20, %rd1, %rd19;
	st.global.u64 	[%rd20], %rd18;
$L__BB1_13:
	setp.ne.s32 	%p40, %r19, %r5;
	setp.ne.s32 	%p41, %r18, %r4;
	setp.ne.s32 	%p42, %r17, %r3;
	setp.ne.s32 	%p43, %r15, %r145;
	add.s32 	%r23, %r6, 4;
	add.s32 	%r24, %r6, 5;
	add.s32 	%r25, %r6, 6;
	add.s32 	%r26, %r6, 7;
	xor.b32  	%r227, %r7, %r23;
	mov.b32 	%r228, 291;
	mov.b32 	%r229, 0;
	prmt.b32 	%r230, %r227, %r229, %r228;
	add.s32 	%r231, %r14, %r230;
	setp.ne.s32 	%p44, %r231, %r1;
	or.pred  	%p45, %p44, %p43;
	or.pred  	%p46, %p45, %p42;
	or.pred  	%p47, %p46, %p41;
	or.pred  	%p48, %p47, %p40;
	@%p48 bra 	$L__BB1_16;
	atom.global.add.u32 	%r27, [%rd2], 1;
	setp.gt.u32 	%p49, %r27, 1023;
	@%p49 bra 	$L__BB1_16;
	cvt.u64.u32 	%rd21, %r23;
	mul.wide.u32 	%rd22, %r27, 8;
	add.s64 	%rd23, %rd1, %rd22;
	st.global.u64 	[%rd23], %rd21;
$L__BB1_16:
	setp.ne.s32 	%p50, %r19, %r5;
	setp.ne.s32 	%p51, %r18, %r4;
	setp.ne.s32 	%p52, %r17, %r3;
	setp.ne.s32 	%p53, %r15, %r145;
	xor.b32  	%r232, %r7, %r24;
	mov.b32 	%r233, 291;
	mov.b32 	%r234, 0;
	prmt.b32 	%r235, %r232, %r234, %r233;
	add.s32 	%r236, %r14, %r235;
	setp.ne.s32 	%p54, %r236, %r1;
	or.pred  	%p55, %p54, %p53;
	or.pred  	%p56, %p55, %p52;
	or.pred  	%p57, %p56, %p51;
	or.pred  	%p58, %p57, %p50;
	@%p58 bra 	$L__BB1_19;
	atom.global.add.u32 	%r28, [%rd2], 1;
	setp.gt.u32 	%p59, %r28, 1023;
	@%p59 bra 	$L__BB1_19;
	cvt.u64.u32 	%rd24, %r24;
	mul.wide.u32 	%rd25, %r28, 8;
	add.s64 	%rd26, %rd1, %rd25;
	st.global.u64 	[%rd26], %rd24;
$L__BB1_19:
	setp.ne.s32 	%p60, %r19, %r5;
	setp.ne.s32 	%p61, %r18, %r4;
	setp.ne.s32 	%p62, %r17, %r3;
	setp.ne.s32 	%p63, %r15, %r145;
	xor.b32  	%r237, %r7, %r25;
	mov.b32 	%r238, 291;
	mov.b32 	%r239, 0;
	prmt.b32 	%r240, %r237, %r239, %r238;
	add.s32 	%r241, %r14, %r240;
	setp.ne.s32 	%p64, %r241, %r1;
	or.pred  	%p65, %p64, %p63;
	or.pred  	%p66, %p65, %p62;
	or.pred  	%p67, %p66, %p61;
	or.pred  	%p68, %p67, %p60;
	@%p68 bra 	$L__BB1_22;
	atom.global.add.u32 	%r29, [%rd2], 1;
	setp.gt.u32 	%p69, %r29, 1023;
	@%p69 bra 	$L__BB1_22;
	cvt.u64.u32 	%rd27, %r25;
	mul.wide.u32 	%rd28, %r29, 8;
	add.s64 	%rd29, %rd1, %rd28;
	st.global.u64 	[%rd29], %rd27;
$L__BB1_22:
	setp.ne.s32 	%p70, %r19, %r5;
	setp.ne.s32 	%p71, %r18, %r4;
	setp.ne.s32 	%p72, %r17, %r3;
	setp.ne.s32 	%p73, %r15, %r145;
	xor.b32  	%r242, %r7, %r26;
	mov.b32 	%r243, 291;
	mov.b32 	%r244, 0;
	prmt.b32 	%r245, %r242, %r244, %r243;
	add.s32 	%r246, %r14, %r245;
	setp.ne.s32 	%p74, %r246, %r1;
	or.pred  	%p75, %p74, %p73;
	or.pred  	%p76, %p75, %p72;
	or.pred  	%p77, %p76, %p71;
	or.pred  	%p78, %p77, %p70;
	@%p78 bra 	$L__BB1_25;
	atom.global.add.u32 	%r30, [%rd2], 1;
	setp.gt.u32 	%p79, %r30, 1023;
	@%p79 bra 	$L__BB1_25;
	cvt.u64.u32 	%rd30, %r26;
	mul.wide.u32 	%rd31, %r30, 8;
	add.s64 	%rd32, %rd1, %rd31;
	st.global.u64 	[%rd32], %rd30;
$L__BB1_25:
	setp.ne.s32 	%p80, %r19, %r5;
	setp.ne.s32 	%p81, %r18, %r4;
	setp.ne.s32 	%p82, %r17, %r3;
	setp.ne.s32 	%p83, %r15, %r145;
	add.s32 	%r31, %r6, 8;
	add.s32 	%r32, %r6, 9;
	add.s32 	%r33, %r6, 10;
	add.s32 	%r34, %r6, 11;
	xor.b32  	%r247, %r7, %r31;
	mov.b32 	%r248, 291;
	mov.b32 	%r249, 0;
	prmt.b32 	%r250, %r247, %r249, %r248;
	add.s32 	%r251, %r14, %r250;
	setp.ne.s32 	%p84, %r251, %r1;
	or.pred  	%p85, %p84, %p83;
	or.pred  	%p86, %p85, %p82;
	or.pred  	%p87, %p86, %p81;
	or.pred  	%p88, %p87, %p80;
	@%p88 bra 	$L__BB1_28;
	atom.global.add.u32 	%r35, [%rd2], 1;
	setp.gt.u32 	%p89, %r35, 1023;
	@%p89 bra 	$L__BB1_28;
	cvt.u64.u32 	%rd33, %r31;
	mul.wide.u32 	%rd34, %r35, 8;
	add.s64 	%rd35, %rd1, %rd34;
	st.global.u64 	[%rd35], %rd33;
$L__BB1_28:
	setp.ne.s32 	%p90, %r19, %r5;
	setp.ne.s32 	%p91, %r18, %r4;
	setp.ne.s32 	%p92, %r17, %r3;
	setp.ne.s32 	%p93, %r15, %r145;
	xor.b32  	%r252, %r7, %r32;
	mov.b32 	%r253, 291;
	mov.b32 	%r254, 0;
	prmt.b32 	%r255, %r252, %r254, %r253;
	add.s32 	%r256, %r14, %r255;
	setp.ne.s32 	%p94, %r256, %r1;
	or.pred  	%p95, %p94, %p93;
	or.pred  	%p96, %p95, %p92;
	or.pred  	%p97, %p96, %p91;
	or.pred  	%p98, %p97, %p90;
	@%p98 bra 	$L__BB1_31;
	atom.global.add.u32 	%r36, [%rd2], 1;
	setp.gt.u32 	%p99, %r36, 1023;
	@%p99 bra 	$L__BB1_31;
	cvt.u64.u32 	%rd36, %r32;
	mul.wide.u32 	%rd37, %r36, 8;
	add.s64 	%rd38, %rd1, %rd37;
	st.global.u64 	[%rd38], %rd36;
$L__BB1_31:
	setp.ne.s32 	%p100, %r19, %r5;
	setp.ne.s32 	%p101, %r18, %r4;
	setp.ne.s32 	%p102, %r17, %r3;
	setp.ne.s32 	%p103, %r15, %r145;
	xor.b32  	%r257, %r7, %r33;
	mov.b32 	%r258, 291;
	mov.b32 	%r259, 0;
	prmt.b32 	%r260, %r257, %r259, %r258;
	add.s32 	%r261, %r14, %r260;
	setp.ne.s32 	%p104, %r261, %r1;
	or.pred  	%p105, %p104, %p103;
	or.pred  	%p106, %p105, %p102;
	or.pred  	%p107, %p106, %p101;
	or.pred  	%p108, %p107, %p100;
	@%p108 bra 	$L__BB1_34;
	atom.global.add.u32 	%r37, [%rd2], 1;
	setp.gt.u32 	%p109, %r37, 1023;
	@%p109 bra 	$L__BB1_34;
	cvt.u64.u32 	%rd39, %r33;
	mul.wide.u32 	%rd40, %r37, 8;
	add.s64 	%rd41, %rd1, %rd40;
	st.global.u64 	[%rd41], %rd39;
$L__BB1_34:
	setp.ne.s32 	%p110, %r19, %r5;
	setp.ne.s32 	%p111, %r18, %r4;
	setp.ne.s32 	%p112, %r17, %r3;
	setp.ne.s32 	%p113, %r15, %r145;
	xor.b32  	%r262, %r7, %r34;
	mov.b32 	%r263, 291;
	mov.b32 	%r264, 0;
	prmt.b32 	%r265, %r262, %r264, %r263;
	add.s32 	%r266, %r14, %r265;
	setp.ne.s32 	%p114, %r266, %r1;
	or.pred  	%p115, %p114, %p113;
	or.pred  	%p116, %p115, %p112;
	or.pred  	%p117, %p116, %p111;
	or.pred  	%p118, %p117, %p110;
	@%p118 bra 	$L__BB1_37;
	atom.global.add.u32 	%r38, [%rd2], 1;
	setp.gt.u32 	%p119, %r38, 1023;
	@%p119 bra 	$L__BB1_37;
	cvt.u64.u32 	%rd42, %r34;
	mul.wide.u32 	%rd43, %r38, 8;
	add.s64 	%rd44, %rd1, %rd43;
	st.global.u64 	[%rd44], %rd42;
$L__BB1_37:
	setp.ne.s32 	%p120, %r19, %r5;
	setp.ne.s32 	%p121, %r18, %r4;
	setp.ne.s32 	%p122, %r17, %r3;
	setp.ne.s32 	%p123, %r15, %r145;
	add.s32 	%r39, %r6, 12;
	add.s32 	%r40, %r6, 13;
	add.s32 	%r41, %r6, 14;
	add.s32 	%r42, %r6, 15;
	xor.b32  	%r267, %r7, %r39;
	mov.b32 	%r268, 291;
	mov.b32 	%r269, 0;
	prmt.b32 	%r270, %r267, %r269, %r268;
	add.s32 	%r271, %r14, %r270;
	setp.ne.s32 	%p124, %r271, %r1;
	or.pred  	%p125, %p124, %p123;
	or.pred  	%p126, %p125, %p122;
	or.pred  	%p127, %p126, %p121;
	or.pred  	%p128, %p127, %p120;
	@%p128 bra 	$L__BB1_40;
	atom.global.add.u32 	%r43, [%rd2], 1;
	setp.gt.u32 	%p129, %r43, 1023;
	@%p129 bra 	$L__BB1_40;
	cvt.u64.u32 	%rd45, %r39;
	mul.wide.u32 	%rd46, %r43, 8;
	add.s64 	%rd47, %rd1, %rd46;
	st.global.u64 	[%rd47], %rd45;
$L__BB1_40:
	setp.ne.s32 	%p130, %r19, %r5;
	setp.ne.s32 	%p131, %r18, %r4;
	setp.ne.s32 	%p132, %r17, %r3;
	setp.ne.s32 	%p133, %r15, %r145;
	xor.b32  	%r272, %r7, %r40;
	mov.b32 	%r273, 291;
	mov.b32 	%r274, 0;
	prmt.b32 	%r275, %r272, %r274, %r273;
	add.s32 	%r276, %r14, %r275;
	setp.ne.s32 	%p134, %r276, %r1;
	or.pred  	%p135, %p134, %p133;
	or.pred  	%p136, %p135, %p132;
	or.pred  	%p137, %p136, %p131;
	or.pred  	%p138, %p137, %p130;
	@%p138 bra 	$L__BB1_43;
	atom.global.add.u32 	%r44, [%rd2], 1;
	setp.gt.u32 	%p139, %r44, 1023;
	@%p139 bra 	$L__BB1_43;
	cvt.u64.u32 	%rd48, %r40;
	mul.wide.u32 	%rd49, %r44, 8;
	add.s64 	%rd50, %rd1, %rd49;
	st.global.u64 	[%rd50], %rd48;
$L__BB1_43:
	setp.ne.s32 	%p140, %r19, %r5;
	setp.ne.s32 	%p141, %r18, %r4;
	setp.ne.s32 	%p142, %r17, %r3;
	setp.ne.s32 	%p143, %r15, %r145;
	xor.b32  	%r277, %r7, %r41;
	mov.b32 	%r278, 291;
	mov.b32 	%r279, 0;
	prmt.b32 	%r280, %r277, %r279, %r278;
	add.s32 	%r281, %r14, %r280;
	setp.ne.s32 	%p144, %r281, %r1;
	or.pred  	%p145, %p144, %p143;
	or.pred  	%p146, %p145, %p142;
	or.pred  	%p147, %p146, %p141;
	or.pred  	%p148, %p147, %p140;
	@%p148 bra 	$L__BB1_46;
	atom.global.add.u32 	%r45, [%rd2], 1;
	setp.gt.u32 	%p149, %r45, 1023;
	@%p149 bra 	$L__BB1_46;
	cvt.u64.u32 	%rd51, %r41;
	mul.wide.u32 	%rd52, %r45, 8;
	add.s64 	%rd53, %rd1, %rd52;
	st.global.u64 	[%rd53], %rd51;
$L__BB1_46:
	setp.ne.s32 	%p150, %r19, %r5;
	setp.ne.s32 	%p151, %r18, %r4;
	setp.ne.s32 	%p152, %r17, %r3;
	setp.ne.s32 	%p153, %r15, %r145;
	xor.b32  	%r282, %r7, %r42;
	mov.b32 	%r283, 291;
	mov.b32 	%r284, 0;
	prmt.b32 	%r285, %r282, %r284, %r283;
	add.s32 	%r286, %r14, %r285;
	setp.ne.s32 	%p154, %r286, %r1;
	or.pred  	%p155, %p154, %p153;
	or.pred  	%p156, %p155, %p152;
	or.pred  	%p157, %p156, %p151;
	or.pred  	%p158, %p157, %p150;
	@%p158 bra 	$L__BB1_49;
	atom.global.add.u32 	%r46, [%rd2], 1;
	setp.gt.u32 	%p159, %r46, 1023;
	@%p159 bra 	$L__BB1_49;
	cvt.u64.u32 	%rd54, %r42;
	mul.wide.u32 	%rd55, %r46, 8;
	add.s64 	%rd56, %rd1, %rd55;
	st.global.u64 	[%rd56], %rd54;
$L__BB1_49:
	setp.ne.s32 	%p160, %r19, %r5;
	setp.ne.s32 	%p161, %r18, %r4;
	setp.ne.s32 	%p162, %r17, %r3;
	setp.ne.s32 	%p163, %r15, %r145;
	add.s32 	%r47, %r6, 16;
	add.s32 	%r48, %r6, 17;
	add.s32 	%r49, %r6, 18;
	add.s32 	%r50, %r6, 19;
	xor.b32  	%r287, %r7, %r47;
	mov.b32 	%r288, 291;
	mov.b32 	%r289, 0;
	prmt.b32 	%r290, %r287, %r289, %r288;
	add.s32 	%r291, %r14, %r290;
	setp.ne.s32 	%p164, %r291, %r1;
	or.pred  	%p165, %p164, %p163;
	or.pred  	%p166, %p165, %p162;
	or.pred  	%p167, %p166, %p161;
	or.pred  	%p168, %p167, %p160;
	@%p168 bra 	$L__BB1_52;
	atom.global.add.u32 	%r51, [%rd2], 1;
	setp.gt.u32 	%p169, %r51, 1023;
	@%p169 bra 	$L__BB1_52;
	cvt.u64.u32 	%rd57, %r47;
	mul.wide.u32 	%rd58, %r51, 8;
	add.s64 	%rd59, %rd1, %rd58;
	st.global.u64 	[%rd59], %rd57;
$L__BB1_52:
	setp.ne.s32 	%p170, %r19, %r5;
	setp.ne.s32 	%p171, %r18, %r4;
	setp.ne.s32 	%p172, %r17, %r3;
	setp.ne.s32 	%p173, %r15, %r145;
	xor.b32  	%r292, %r7, %r48;
	mov.b32 	%r293, 291;
	mov.b32 	%r294, 0;
	prmt.b32 	%r295, %r292, %r294, %r293;
	add.s32 	%r296, %r14, %r295;
	setp.ne.s32 	%p174, %r296, %r1;
	or.pred  	%p175, %p174, %p173;
	or.pred  	%p176, %p175, %p172;
	or.pred  	%p177, %p176, %p171;
	or.pred  	%p178, %p177, %p170;
	@%p178 bra 	$L__BB1_55;
	atom.global.add.u32 	%r52, [%rd2], 1;
	setp.gt.u32 	%p179, %r52, 1023;
	@%p179 bra 	$L__BB1_55;
	cvt.u64.u32 	%rd60, %r48;
	mul.wide.u32 	%rd61, %r52, 8;
	add.s64 	%rd62, %rd1, %rd61;
	st.global.u64 	[%rd62], %rd60;
$L__BB1_55:
	setp.ne.s32 	%p180, %r19, %r5;
	setp.ne.s32 	%p181, %r18, %r4;
	setp.ne.s32 	%p182, %r17, %r3;
	setp.ne.s32 	%p183, %r15, %r145;
	xor.b32  	%r297, %r7, %r49;
	mov.b32 	%r298, 291;
	mov.b32 	%r299, 0;
	prmt.b32 	%r300, %r297, %r299, %r298;
	add.s32 	%r301, %r14, %r300;
	setp.ne.s32 	%p184, %r301, %r1;
	or.pred  	%p185, %p184, %p183;
	or.pred  	%p186, %p185, %p182;
	or.pred  	%p187, %p186, %p181;
	or.pred  	%p188, %p187, %p180;
	@%p188 bra 	$L__BB1_58;
	atom.global.add.u32 	%r53, [%rd2], 1;
	setp.gt.u32 	%p189, %r53, 1023;
	@%p189 bra 	$L__BB1_58;
	cvt.u64.u32 	%rd63, %r49;
	mul.wide.u32 	%rd64, %r53, 8;
	add.s64 	%rd65, %rd1, %rd64;
	st.global.u64 	[%rd65], %rd63;
$L__BB1_58:
	setp.ne.s32 	%p190, %r19, %r5;
	setp.ne.s32 	%p191, %r18, %r4;
	setp.ne.s32 	%p192, %r17, %r3;
	setp.ne.s32 	%p193, %r15, %r145;
	xor.b32  	%r302, %r7, %r50;
	mov.b32 	%r303, 291;
	mov.b32 	%r304, 0;
	prmt.b32 	%r305, %r302, %r304, %r303;
	add.s32 	%r306, %r14, %r305;
	setp.ne.s32 	%p194, %r306, %r1;
	or.pred  	%p195, %p194, %p193;
	or.pred  	%p196, %p195, %p192;
	or.pred  	%p197, %p196, %p191;
	or.pred  	%p198, %p197, %p190;
	@%p198 bra 	$L__BB1_61;
	atom.global.add.u32 	%r54, [%rd2], 1;
	setp.gt.u32 	%p199, %r54, 1023;
	@%p199 bra 	$L__BB1_61;
	cvt.u64.u32 	%rd66, %r50;
	mul.wide.u32 	%rd67, %r54, 8;
	add.s64 	%rd68, %rd1, %rd67;
	st.global.u64 	[%rd68], %rd66;
$L__BB1_61:
	setp.ne.s32 	%p200, %r19, %r5;
	setp.ne.s32 	%p201, %r18, %r4;
	setp.ne.s32 	%p202, %r17, %r3;
	setp.ne.s32 	%p203, %r15, %r145;
	add.s32 	%r55, %r6, 20;
	add.s32 	%r56, %r6, 21;
	add.s32 	%r57, %r6, 22;
	add.s32 	%r58, %r6, 23;
	xor.b32  	%r307, %r7, %r55;
	mov.b32 	%r308, 291;
	mov.b32 	%r309, 0;
	prmt.b32 	%r310, %r307, %r309, %r308;
	add.s32 	%r311, %r14, %r310;
	setp.ne.s32 	%p204, %r311, %r1;
	or.pred  	%p205, %p204, %p203;
	or.pred  	%p206, %p205, %p202;
	or.pred  	%p207, %p206, %p201;
	or.pred  	%p208, %p207, %p200;
	@%p208 bra 	$L__BB1_64;
	atom.global.add.u32 	%r59, [%rd2], 1;
	setp.gt.u32 	%p209, %r59, 1023;
	@%p209 bra 	$L__BB1_64;
	cvt.u64.u32 	%rd69, %r55;
	mul.wide.u32 	%rd70, %r59, 8;
	add.s64 	%rd71, %rd1, %rd70;
	st.global.u64 	[%rd71], %rd69;
$L__BB1_64:
	setp.ne.s32 	%p210, %r19, %r5;
	setp.ne.s32 	%p211, %r18, %r4;
	setp.ne.s32 	%p212, %r17, %r3;
	setp.ne.s32 	%p213, %r15, %r145;
	xor.b32  	%r312, %r7, %r56;
	mov.b32 	%r313, 291;
	mov.b32 	%r314, 0;
	prmt.b32 	%r315, %r312, %r314, %r313;
	add.s32 	%r316, %r14, %r315;
	setp.ne.s32 	%p214, %r316, %r1;
	or.pred  	%p215, %p214, %p213;
	or.pred  	%p216, %p215, %p212;
	or.pred  	%p217, %p216, %p211;
	or.pred  	%p218, %p217, %p210;
	@%p218 bra 	$L__BB1_67;
	atom.global.add.u32 	%r60, [%rd2], 1;
	setp.gt.u32 	%p219, %r60, 1023;
	@%p219 bra 	$L__BB1_67;
	cvt.u64.u32 	%rd72, %r56;
	mul.wide.u32 	%rd73, %r60, 8;
	add.s64 	%rd74, %rd1, %rd73;
	st.global.u64 	[%rd74], %rd72;
$L__BB1_67:
	setp.ne.s32 	%p220, %r19, %r5;
	setp.ne.s32 	%p221, %r18, %r4;
	setp.ne.s32 	%p222, %r17, %r3;
	setp.ne.s32 	%p223, %r15, %r145;
	xor.b32  	%r317, %r7, %r57;
	mov.b32 	%r318, 291;
	mov.b32 	%r319, 0;
	prmt.b32 	%r320, %r317, %r319, %r318;
	add.s32 	%r321, %r14, %r320;
	setp.ne.s32 	%p224, %r321, %r1;
	or.pred  	%p225, %p224, %p223;
	or.pred  	%p226, %p225, %p222;
	or.pred  	%p227, %p226, %p221;
	or.pred  	%p228, %p227, %p220;
	@%p228 bra 	$L__BB1_70;
	atom.global.add.u32 	%r61, [%rd2], 1;
	setp.gt.u32 	%p229, %r61, 1023;
	@%p229 bra 	$L__BB1_70;
	cvt.u64.u32 	%rd75, %r57;
	mul.wide.u32 	%rd76, %r61, 8;
	add.s64 	%rd77, %rd1, %rd76;
	st.global.u64 	[%rd77], %rd75;
$L__BB1_70:
	setp.ne.s32 	%p230, %r19, %r5;
	setp.ne.s32 	%p231, %r18, %r4;
	setp.ne.s32 	%p232, %r17, %r3;
	setp.ne.s32 	%p233, %r15, %r145;
	xor.b32  	%r322, %r7, %r58;
	mov.b32 	%r323, 291;
	mov.b32 	%r324, 0;
	prmt.b32 	%r325, %r322, %r324, %r323;
	add.s32 	%r326, %r14, %r325;
	setp.ne.s32 	%p234, %r326, %r1;
	or.pred  	%p235, %p234, %p233;
	or.pred  	%p236, %p235, %p232;
	or.pred  	%p237, %p236, %p231;
	or.pred  	%p238, %p237, %p230;
	@%p238 bra 	$L__BB1_73;
	atom.global.add.u32 	%r62, [%rd2], 1;
	setp.gt.u32 	%p239, %r62, 1023;
	@%p239 bra 	$L__BB1_73;
	cvt.u64.u32 	%rd78, %r58;
	mul.wide.u32 	%rd79, %r62, 8;
	add.s64 	%rd80, %rd1, %rd79;
	st.global.u64 	[%rd80], %rd78;
$L__BB1_73:
	setp.ne.s32 	%p240, %r19, %r5;
	setp.ne.s32 	%p241, %r18, %r4;
	setp.ne.s32 	%p242, %r17, %r3;
	setp.ne.s32 	%p243, %r15, %r145;
	add.s32 	%r63, %r6, 24;
	add.s32 	%r64, %r6, 25;
	add.s32 	%r65, %r6, 26;
	add.s32 	%r66, %r6, 27;
	xor.b32  	%r327, %r7, %r63;
	mov.b32 	%r328, 291;
	mov.b32 	%r329, 0;
	prmt.b32 	%r330, %r327, %r329, %r328;
	add.s32 	%r331, %r14, %r330;
	setp.ne.s32 	%p244, %r331, %r1;
	or.pred  	%p245, %p244, %p243;
	or.pred  	%p246, %p245, %p242;
	or.pred  	%p247, %p246, %p241;
	or.pred  	%p248, %p247, %p240;
	@%p248 bra 	$L__BB1_76;
	atom.global.add.u32 	%r67, [%rd2], 1;
	setp.gt.u32 	%p249, %r67, 1023;
	@%p249 bra 	$L__BB1_76;
	cvt.u64.u32 	%rd81, %r63;
	mul.wide.u32 	%rd82, %r67, 8;
	add.s64 	%rd83, %rd1, %rd82;
	st.global.u64 	[%rd83], %rd81;
$L__BB1_76:
	setp.ne.s32 	%p250, %r19, %r5;
	setp.ne.s32 	%p251, %r18, %r4;
	setp.ne.s32 	%p252, %r17, %r3;
	setp.ne.s32 	%p253, %r15, %r145;
	xor.b32  	%r332, %r7, %r64;
	mov.b32 	%r333, 291;
	mov.b32 	%r334, 0;
	prmt.b32 	%r335, %r332, %r334, %r333;
	add.s32 	%r336, %r14, %r335;
	setp.ne.s32 	%p254, %r336, %r1;
	or.pred  	%p255, %p254, %p253;
	or.pred  	%p256, %p255, %p252;
	or.pred  	%p257, %p256, %p251;
	or.pred  	%p258, %p257, %p250;
	@%p258 bra 	$L__BB1_79;
	atom.global.add.u32 	%r68, [%rd2], 1;
	setp.gt.u32 	%p259, %r68, 1023;
	@%p259 bra 	$L__BB1_79;
	cvt.u64.u32 	%rd84, %r64;
	mul.wide.u32 	%rd85, %r68, 8;
	add.s64 	%rd86, %rd1, %rd85;
	st.global.u64 	[%rd86], %rd84;
$L__BB1_79:
	setp.ne.s32 	%p260, %r19, %r5;
	setp.ne.s32 	%p261, %r18, %r4;
	setp.ne.s32 	%p262, %r17, %r3;
	setp.ne.s32 	%p263, %r15, %r145;
	xor.b32  	%r337, %r7, %r65;
	mov.b32 	%r338, 291;
	mov.b32 	%r339, 0;
	prmt.b32 	%r340, %r337, %r339, %r338;
	add.s32 	%r341, %r14, %r340;
	setp.ne.s32 	%p264, %r341, %r1;
	or.pred  	%p265, %p264, %p263;
	or.pred  	%p266, %p265, %p262;
	or.pred  	%p267, %p266, %p261;
	or.pred  	%p268, %p267, %p260;
	@%p268 bra 	$L__BB1_82;
	atom.global.add.u32 	%r69, [%rd2], 1;
	setp.gt.u32 	%p269, %r69, 1023;
	@%p269 bra 	$L__BB1_82;
	cvt.u64.u32 	%rd87, %r65;
	mul.wide.u32 	%rd88, %r69, 8;
	add.s64 	%rd89, %rd1, %rd88;
	st.global.u64 	[%rd89], %rd87;
$L__BB1_82:
	setp.ne.s32 	%p270, %r19, %r5;
	setp.ne.s32 	%p271, %r18, %r4;
	setp.ne.s32 	%p272, %r17, %r3;
	setp.ne.s32 	%p273, %r15, %r145;
	xor.b32  	%r342, %r7, %r66;
	mov.b32 	%r343, 291;
	mov.b32 	%r344, 0;
	prmt.b32 	%r345, %r342, %r344, %r343;
	add.s32 	%r346, %r14, %r345;
	setp.ne.s32 	%p274, %r346, %r1;
	or.pred  	%p275, %p274, %p273;
	or.pred  	%p276, %p275, %p272;
	or.pred  	%p277, %p276, %p271;
	or.pred  	%p278, %p277, %p270;
	@%p278 bra 	$L__BB1_85;
	atom.global.add.u32 	%r70, [%rd2], 1;
	setp.gt.u32 	%p279, %r70, 1023;
	@%p279 bra 	$L__BB1_85;
	cvt.u64.u32 	%rd90, %r66;
	mul.wide.u32 	%rd91, %r70, 8;
	add.s64 	%rd92, %rd1, %rd91;
	st.global.u64 	[%rd92], %rd90;
$L__BB1_85:
	setp.ne.s32 	%p280, %r19, %r5;
	setp.ne.s32 	%p281, %r18, %r4;
	setp.ne.s32 	%p282, %r17, %r3;
	setp.ne.s32 	%p283, %r15, %r145;
	add.s32 	%r71, %r6, 28;
	add.s32 	%r72, %r6, 29;
	add.s32 	%r73, %r6, 30;
	add.s32 	%r74, %r6, 31;
	xor.b32  	%r347, %r7, %r71;
	mov.b32 	%r348, 291;
	mov.b32 	%r349, 0;
	prmt.b32 	%r350, %r347, %r349, %r348;
	add.s32 	%r351, %r14, %r350;
	setp.ne.s32 	%p284, %r351, %r1;
	or.pred  	%p285, %p284, %p283;
	or.pred  	%p286, %p285, %p282;
	or.pred  	%p287, %p286, %p281;
	or.pred  	%p288, %p287, %p280;
	@%p288 bra 	$L__BB1_88;
	atom.global.add.u32 	%r75, [%rd2], 1;
	setp.gt.u32 	%p289, %r75, 1023;
	@%p289 bra 	$L__BB1_88;
	cvt.u64.u32 	%rd93, %r71;
	mul.wide.u32 	%rd94, %r75, 8;
	add.s64 	%rd95, %rd1, %rd94;
	st.global.u64 	[%rd95], %rd93;
$L__BB1_88:
	setp.ne.s32 	%p290, %r19, %r5;
	setp.ne.s32 	%p291, %r18, %r4;
	setp.ne.s32 	%p292, %r17, %r3;
	setp.ne.s32 	%p293, %r15, %r145;
	xor.b32  	%r352, %r7, %r72;
	mov.b32 	%r353, 291;
	mov.b32 	%r354, 0;
	prmt.b32 	%r355, %r352, %r354, %r353;
	add.s32 	%r356, %r14, %r355;
	setp.ne.s32 	%p294, %r356, %r1;
	or.pred  	%p295, %p294, %p293;
	or.pred  	%p296, %p295, %p292;
	or.pred  	%p297, %p296, %p291;
	or.pred  	%p298, %p297, %p290;
	@%p298 bra 	$L__BB1_91;
	atom.global.add.u32 	%r76, [%rd2], 1;
	setp.gt.u32 	%p299, %r76, 1023;
	@%p299 bra 	$L__BB1_91;
	cvt.u64.u32 	%rd96, %r72;
	mul.wide.u32 	%rd97, %r76, 8;
	add.s64 	%rd98, %rd1, %rd97;
	st.global.u64 	[%rd98], %rd96;
$L__BB1_91:
	setp.ne.s32 	%p300, %r19, %r5;
	setp.ne.s32 	%p301, %r18, %r4;
	setp.ne.s32 	%p302, %r17, %r3;
	setp.ne.s32 	%p303, %r15, %r145;
	xor.b32  	%r357, %r7, %r73;
	mov.b32 	%r358, 291;
	mov.b32 	%r359, 0;
	prmt.b32 	%r360, %r357, %r359, %r358;
	add.s32 	%r361, %r14, %r360;
	setp.ne.s32 	%p304, %r361, %r1;
	or.pred  	%p305, %p304, %p303;
	or.pred  	%p306, %p305, %p302;
	or.pred  	%p307, %p306, %p301;
	or.pred  	%p308, %p307, %p300;
	@%p308 bra 	$L__BB1_94;
	atom.global.add.u32 	%r77, [%rd2], 1;
	setp.gt.u32 	%p309, %r77, 1023;
	@%p309 bra 	$L__BB1_94;
	cvt.u64.u32 	%rd99, %r73;
	mul.wide.u32 	%rd100, %r77, 8;
	add.s64 	%rd101, %rd1, %rd100;
	st.global.u64 	[%rd101], %rd99;
$L__BB1_94:
	setp.ne.s32 	%p310, %r19, %r5;
	setp.ne.s32 	%p311, %r18, %r4;
	setp.ne.s32 	%p312, %r17, %r3;
	setp.ne.s32 	%p313, %r15, %r145;
	xor.b32  	%r362, %r7, %r74;
	mov.b32 	%r363, 291;
	mov.b32 	%r364, 0;
	prmt.b32 	%r365, %r362, %r364, %r363;
	add.s32 	%r366, %r14, %r365;
	setp.ne.s32 	%p314, %r366, %r1;
	or.pred  	%p315, %p314, %p313;
	or.pred  	%p316, %p315, %p312;
	or.pred  	%p317, %p316, %p311;
	or.pred  	%p318, %p317, %p310;
	@%p318 bra 	$L__BB1_97;
	atom.global.add.u32 	%r78, [%rd2], 1;
	setp.gt.u32 	%p319, %r78, 1023;
	@%p319 bra 	$L__BB1_97;
	cvt.u64.u32 	%rd102, %r74;
	mul.wide.u32 	%rd103, %r78, 8;
	add.s64 	%rd104, %rd1, %rd103;
	st.global.u64 	[%rd104], %rd102;
$L__BB1_97:
	setp.ne.s32 	%p320, %r19, %r5;
	setp.ne.s32 	%p321, %r18, %r4;
	setp.ne.s32 	%p322, %r17, %r3;
	setp.ne.s32 	%p323, %r15, %r145;
	add.s32 	%r79, %r6, 32;
	add.s32 	%r80, %r6, 33;
	add.s32 	%r81, %r6, 34;
	add.s32 	%r82, %r6, 35;
	xor.b32  	%r367, %r7, %r79;
	mov.b32 	%r368, 291;
	mov.b32 	%r369, 0;
	prmt.b32 	%r370, %r367, %r369, %r368;
	add.s32 	%r371, %r14, %r370;
	setp.ne.s32 	%p324, %r371, %r1;
	or.pred  	%p325, %p324, %p323;
	or.pred  	%p326, %p325, %p322;
	or.pred  	%p327, %p326, %p321;
	or.pred  	%p328, %p327, %p320;
	@%p328 bra 	$L__BB1_100;
	atom.global.add.u32 	%r83, [%rd2], 1;
	setp.gt.u32 	%p329, %r83, 1023;
	@%p329 bra 	$L__BB1_100;
	cvt.u64.u32 	%rd105, %r79;
	mul.wide.u32 	%rd106, %r83, 8;
	add.s64 	%rd107, %rd1, %rd106;
	st.global.u64 	[%rd107], %rd105;
$L__BB1_100:
	setp.ne.s32 	%p330, %r19, %r5;
	setp.ne.s32 	%p331, %r18, %r4;
	setp.ne.s32 	%p332, %r17, %r3;
	setp.ne.s32 	%p333, %r15, %r145;
	xor.b32  	%r372, %r7, %r80;
	mov.b32 	%r373, 291;
	mov.b32 	%r374, 0;
	prmt.b32 	%r375, %r372, %r374, %r373;
	add.s32 	%r376, %r14, %r375;
	setp.ne.s32 	%p334, %r376, %r1;
	or.pred  	%p335, %p334, %p333;
	or.pred  	%p336, %p335, %p332;
	or.pred  	%p337, %p336, %p331;
	or.pred  	%p338, %p337, %p330;
	@%p338 bra 	$L__BB1_103;
	atom.global.add.u32 	%r84, [%rd2], 1;
	setp.gt.u32 	%p339, %r84, 1023;
	@%p339 bra 	$L__BB1_103;
	cvt.u64.u32 	%rd108, %r80;
	mul.wide.u32 	%rd109, %r84, 8;
	add.s64 	%rd110, %rd1, %rd109;
	st.global.u64 	[%rd110], %rd108;
$L__BB1_103:
	setp.ne.s32 	%p340, %r19, %r5;
	setp.ne.s32 	%p341, %r18, %r4;
	setp.ne.s32 	%p342, %r17, %r3;
	setp.ne.s32 	%p343, %r15, %r145;
	xor.b32  	%r377, %r7, %r81;
	mov.b32 	%r378, 291;
	mov.b32 	%r379, 0;
	prmt.b32 	%r380, %r377, %r379, %r378;
	add.s32 	%r381, %r14, %r380;
	setp.ne.s32 	%p344, %r381, %r1;
	or.pred  	%p345, %p344, %p343;
	or.pred  	%p346, %p345, %p342;
	or.pred  	%p347, %p346, %p341;
	or.pred  	%p348, %p347, %p340;
	@%p348 bra 	$L__BB1_106;
	atom.global.add.u32 	%r85, [%rd2], 1;
	setp.gt.u32 	%p349, %r85, 1023;
	@%p349 bra 	$L__BB1_106;
	cvt.u64.u32 	%rd111, %r81;
	mul.wide.u32 	%rd112, %r85, 8;
	add.s64 	%rd113, %rd1, %rd112;
	st.global.u64 	[%rd113], %rd111;
$L__BB1_106:
	setp.ne.s32 	%p350, %r19, %r5;
	setp.ne.s32 	%p351, %r18, %r4;
	setp.ne.s32 	%p352, %r17, %r3;
	setp.ne.s32 	%p353, %r15, %r145;
	xor.b32  	%r382, %r7, %r82;
	mov.b32 	%r383, 291;
	mov.b32 	%r384, 0;
	prmt.b32 	%r385, %r382, %r384, %r383;
	add.s32 	%r386, %r14, %r385;
	setp.ne.s32 	%p354, %r386, %r1;
	or.pred  	%p355, %p354, %p353;
	or.pred  	%p356, %p355, %p352;
	or.pred  	%p357, %p356, %p351;
	or.pred  	%p358, %p357, %p350;
	@%p358 bra 	$L__BB1_109;
	atom.global.add.u32 	%r86, [%rd2], 1;
	setp.gt.u32 	%p359, %r86, 1023;
	@%p359 bra 	$L__BB1_109;
	cvt.u64.u32 	%rd114, %r82;
	mul.wide.u32 	%rd115, %r86, 8;
	add.s64 	%rd116, %rd1, %rd115;
	st.global.u64 	[%rd116], %rd114;
$L__BB1_109:
	setp.ne.s32 	%p360, %r19, %r5;
	setp.ne.s32 	%p361, %r18, %r4;
	setp.ne.s32 	%p362, %r17, %r3;
	setp.ne.s32 	%p363, %r15, %r145;
	add.s32 	%r87, %r6, 36;
	add.s32 	%r88, %r6, 37;
	add.s32 	%r89, %r6, 38;
	add.s32 	%r90, %r6, 39;
	xor.b32  	%r387, %r7, %r87;
	mov.b32 	%r388, 291;
	mov.b32 	%r389, 0;
	prmt.b32 	%r390, %r387, %r389, %r388;
	add.s32 	%r391, %r14, %r390;
	setp.ne.s32 	%p364, %r391, %r1;
	or.pred  	%p365, %p364, %p363;
	or.pred  	%p366, %p365, %p362;
	or.pred  	%p367, %p366, %p361;
	or.pred  	%p368, %p367, %p360;
	@%p368 bra 	$L__BB1_112;
	atom.global.add.u32 	%r91, [%rd2], 1;
	setp.gt.u32 	%p369, %r91, 1023;
	@%p369 bra 	$L__BB1_112;
	cvt.u64.u32 	%rd117, %r87;
	mul.wide.u32 	%rd118, %r91, 8;
	add.s64 	%rd119, %rd1, %rd118;
	st.global.u64 	[%rd119], %rd117;
$L__BB1_112:
	setp.ne.s32 	%p370, %r19, %r5;
	setp.ne.s32 	%p371, %r18, %r4;
	setp.ne.s32 	%p372, %r17, %r3;
	setp.ne.s32 	%p373, %r15, %r145;
	xor.b32  	%r392, %r7, %r88;
	mov.b32 	%r393, 291;
	mov.b32 	%r394, 0;
	prmt.b32 	%r395, %r392, %r394, %r393;
	add.s32 	%r396, %r14, %r395;
	setp.ne.s32 	%p374, %r396, %r1;
	or.pred  	%p375, %p374, %p373;
	or.pred  	%p376, %p375, %p372;
	or.pred  	%p377, %p376, %p371;
	or.pred  	%p378, %p377, %p370;
	@%p378 bra 	$L__BB1_115;
	atom.global.add.u32 	%r92, [%rd2], 1;
	setp.gt.u32 	%p379, %r92, 1023;
	@%p379 bra 	$L__BB1_115;
	cvt.u64.u32 	%rd120, %r88;
	mul.wide.u32 	%rd121, %r92, 8;
	add.s64 	%rd122, %rd1, %rd121;
	st.global.u64 	[%rd122], %rd120;
$L__BB1_115:
	setp.ne.s32 	%p380, %r19, %r5;
	setp.ne.s32 	%p381, %r18, %r4;
	setp.ne.s32 	%p382, %r17, %r3;
	setp.ne.s32 	%p383, %r15, %r145;
	xor.b32  	%r397, %r7, %r89;
	mov.b32 	%r398, 291;
	mov.b32 	%r399, 0;
	prmt.b32 	%r400, %r397, %r399, %r398;
	add.s32 	%r401, %r14, %r400;
	setp.ne.s32 	%p384, %r401, %r1;
	or.pred  	%p385, %p384, %p383;
	or.pred  	%p386, %p385, %p382;
	or.pred  	%p387, %p386, %p381;
	or.pred  	%p388, %p387, %p380;
	@%p388 bra 	$L__BB1_118;
	atom.global.add.u32 	%r93, [%rd2], 1;
	setp.gt.u32 	%p389, %r93, 1023;
	@%p389 bra 	$L__BB1_118;
	cvt.u64.u32 	%rd123, %r89;
	mul.wide.u32 	%rd124, %r93, 8;
	add.s64 	%rd125, %rd1, %rd124;
	st.global.u64 	[%rd125], %rd123;
$L__BB1_118:
	setp.ne.s32 	%p390, %r19, %r5;
	setp.ne.s32 	%p391, %r18, %r4;
	setp.ne.s32 	%p392, %r17, %r3;
	setp.ne.s32 	%p393, %r15, %r145;
	xor.b32  	%r402, %r7, %r90;
	mov.b32 	%r403, 291;
	mov.b32 	%r404, 0;
	prmt.b32 	%r405, %r402, %r404, %r403;
	add.s32 	%r406, %r14, %r405;
	setp.ne.s32 	%p394, %r406, %r1;
	or.pred  	%p395, %p394, %p393;
	or.pred  	%p396, %p395, %p392;
	or.pred  	%p397, %p396, %p391;
	or.pred  	%p398, %p397, %p390;
	@%p398 bra 	$L__BB1_121;
	atom.global.add.u32 	%r94, [%rd2], 1;
	setp.gt.u32 	%p399, %r94, 1023;
	@%p399 bra 	$L__BB1_121;
	cvt.u64.u32 	%rd126, %r90;
	mul.wide.u32 	%rd127, %r94, 8;
	add.s64 	%rd128, %rd1, %rd127;
	st.global.u64 	[%rd128], %rd126;
$L__BB1_121:
	setp.ne.s32 	%p400, %r19, %r5;
	setp.ne.s32 	%p401, %r18, %r4;
	setp.ne.s32 	%p402, %r17, %r3;
	setp.ne.s32 	%p403, %r15, %r145;
	add.s32 	%r95, %r6, 40;
	add.s32 	%r96, %r6, 41;
	add.s32 	%r97, %r6, 42;
	add.s32 	%r98, %r6, 43;
	xor.b32  	%r407, %r7, %r95;
	mov.b32 	%r408, 291;
	mov.b32 	%r409, 0;
	prmt.b32 	%r410, %r407, %r409, %r408;
	add.s32 	%r411, %r14, %r410;
	setp.ne.s32 	%p404, %r411, %r1;
	or.pred  	%p405, %p404, %p403;
	or.pred  	%p406, %p405, %p402;
	or.pred  	%p407, %p406, %p401;
	or.pred  	%p408, %p407, %p400;
	@%p408 bra 	$L__BB1_124;
	atom.global.add.u32 	%r99, [%rd2], 1;
	setp.gt.u32 	%p409, %r99, 1023;
	@%p409 bra 	$L__BB1_124;
	cvt.u64.u32 	%rd129, %r95;
	mul.wide.u32 	%rd130, %r99, 8;
	add.s64 	%rd131, %rd1, %rd130;
	st.global.u64 	[%rd131], %rd129;
$L__BB1_124:
	setp.ne.s32 	%p410, %r19, %r5;
	setp.ne.s32 	%p411, %r18, %r4;
	setp.ne.s32 	%p412, %r17, %r3;
	setp.ne.s32 	%p413, %r15, %r145;
	xor.b32  	%r412, %r7, %r96;
	mov.b32 	%r413, 291;
	mov.b32 	%r414, 0;
	prmt.b32 	%r415, %r412, %r414, %r413;
	add.s32 	%r416, %r14, %r415;
	setp.ne.s32 	%p414, %r416, %r1;
	or.pred  	%p415, %p414, %p413;
	or.pred  	%p416, %p415, %p412;
	or.pred  	%p417, %p416, %p411;
	or.pred  	%p418, %p417, %p410;
	@%p418 bra 	$L__BB1_127;
	atom.global.add.u32 	%r100, [%rd2], 1;
	setp.gt.u32 	%p419, %r100, 1023;
	@%p419 bra 	$L__BB1_127;
	cvt.u64.u32 	%rd132, %r96;
	mul.wide.u32 	%rd133, %r100, 8;
	add.s64 	%rd134, %rd1, %rd133;
	st.global.u64 	[%rd134], %rd132;
$L__BB1_127:
	setp.ne.s32 	%p420, %r19, %r5;
	setp.ne.s32 	%p421, %r18, %r4;
	setp.ne.s32 	%p422, %r17, %r3;
	setp.ne.s32 	%p423, %r15, %r145;
	xor.b32  	%r417, %r7, %r97;
	mov.b32 	%r418, 291;
	mov.b32 	%r419, 0;
	prmt.b32 	%r420, %r417, %r419, %r418;
	add.s32 	%r421, %r14, %r420;
	setp.ne.s32 	%p424, %r421, %r1;
	or.pred  	%p425, %p424, %p423;
	or.pred  	%p426, %p425, %p422;
	or.pred  	%p427, %p426, %p421;
	or.pred  	%p428, %p427, %p420;
	@%p428 bra 	$L__BB1_130;
	atom.global.add.u32 	%r101, [%rd2], 1;
	setp.gt.u32 	%p429, %r101, 1023;
	@%p429 bra 	$L__BB1_130;
	cvt.u64.u32 	%rd135, %r97;
	mul.wide.u32 	%rd136, %r101, 8;
	add.s64 	%rd137, %rd1, %rd136;
	st.global.u64 	[%rd137], %rd135;
$L__BB1_130:
	setp.ne.s32 	%p430, %r19, %r5;
	setp.ne.s32 	%p431, %r18, %r4;
	setp.ne.s32 	%p432, %r17, %r3;
	setp.ne.s32 	%p433, %r15, %r145;
	xor.b32  	%r422, %r7, %r98;
	mov.b32 	%r423, 291;
	mov.b32 	%r424, 0;
	prmt.b32 	%r425, %r422, %r424, %r423;
	add.s32 	%r426, %r14, %r425;
	setp.ne.s32 	%p434, %r426, %r1;
	or.pred  	%p435, %p434, %p433;
	or.pred  	%p436, %p435, %p432;
	or.pred  	%p437, %p436, %p431;
	or.pred  	%p438, %p437, %p430;
	@%p438 bra 	$L__BB1_133;
	atom.global.add.u32 	%r102, [%rd2], 1;
	setp.gt.u32 	%p439, %r102, 1023;
	@%p439 bra 	$L__BB1_133;
	cvt.u64.u32 	%rd138, %r98;
	mul.wide.u32 	%rd139, %r102, 8;
	add.s64 	%rd140, %rd1, %rd139;
	st.global.u64 	[%rd140], %rd138;
$L__BB1_133:
	setp.ne.s32 	%p440, %r19, %r5;
	setp.ne.s32 	%p441, %r18, %r4;
	setp.ne.s32 	%p442, %r17, %r3;
	setp.ne.s32 	%p443, %r15, %r145;
	add.s32 	%r103, %r6, 44;
	add.s32 	%r104, %r6, 45;
	add.s32 	%r105, %r6, 46;
	add.s32 	%r106, %r6, 47;
	xor.b32  	%r427, %r7, %r103;
	mov.b32 	%r428, 291;
	mov.b32 	%r429, 0;
	prmt.b32 	%r430, %r427, %r429, %r428;
	add.s32 	%r431, %r14, %r430;
	setp.ne.s32 	%p444, %r431, %r1;
	or.pred  	%p445, %p444, %p443;
	or.pred  	%p446, %p445, %p442;
	or.pred  	%p447, %p446, %p441;
	or.pred  	%p448, %p447, %p440;
	@%p448 bra 	$L__BB1_136;
	atom.global.add.u32 	%r107, [%rd2], 1;
	setp.gt.u32 	%p449, %r107, 1023;
	@%p449 bra 	$L__BB1_136;
	cvt.u64.u32 	%rd141, %r103;
	mul.wide.u32 	%rd142, %r107, 8;
	add.s64 	%rd143, %rd1, %rd142;
	st.global.u64 	[%rd143], %rd141;
$L__BB1_136:
	setp.ne.s32 	%p450, %r19, %r5;
	setp.ne.s32 	%p451, %r18, %r4;
	setp.ne.s32 	%p452, %r17, %r3;
	setp.ne.s32 	%p453, %r15, %r145;
	xor.b32  	%r432, %r7, %r104;
	mov.b32 	%r433, 291;
	mov.b32 	%r434, 0;
	prmt.b32 	%r435, %r432, %r434, %r433;
	add.s32 	%r436, %r14, %r435;
	setp.ne.s32 	%p454, %r436, %r1;
	or.pred  	%p455, %p454, %p453;
	or.pred  	%p456, %p455, %p452;
	or.pred  	%p457, %p456, %p451;
	or.pred  	%p458, %p457, %p450;
	@%p458 bra 	$L__BB1_139;
	atom.global.add.u32 	%r108, [%rd2], 1;
	setp.gt.u32 	%p459, %r108, 1023;
	@%p459 bra 	$L__BB1_139;
	cvt.u64.u32 	%rd144, %r104;
	mul.wide.u32 	%rd145, %r108, 8;
	add.s64 	%rd146, %rd1, %rd145;
	st.global.u64 	[%rd146], %rd144;
$L__BB1_139:
	setp.ne.s32 	%p460, %r19, %r5;
	setp.ne.s32 	%p461, %r18, %r4;
	setp.ne.s32 	%p462, %r17, %r3;
	setp.ne.s32 	%p463, %r15, %r145;
	xor.b32  	%r437, %r7, %r105;
	mov.b32 	%r438, 291;
	mov.b32 	%r439, 0;
	prmt.b32 	%r440, %r437, %r439, %r438;
	add.s32 	%r441, %r14, %r440;
	setp.ne.s32 	%p464, %r441, %r1;
	or.pred  	%p465, %p464, %p463;
	or.pred  	%p466, %p465, %p462;
	or.pred  	%p467, %p466, %p461;
	or.pred  	%p468, %p467, %p460;
	@%p468 bra 	$L__BB1_142;
	atom.global.add.u32 	%r109, [%rd2], 1;
	setp.gt.u32 	%p469, %r109, 1023;
	@%p469 bra 	$L__BB1_142;
	cvt.u64.u32 	%rd147, %r105;
	mul.wide.u32 	%rd148, %r109, 8;
	add.s64 	%rd149, %rd1, %rd148;
	st.global.u64 	[%rd149], %rd147;
$L__BB1_142:
	setp.ne.s32 	%p470, %r19, %r5;
	setp.ne.s32 	%p471, %r18, %r4;
	setp.ne.s32 	%p472, %r17, %r3;
	setp.ne.s32 	%p473, %r15, %r145;
	xor.b32  	%r442, %r7, %r106;
	mov.b32 	%r443, 291;
	mov.b32 	%r444, 0;
	prmt.b32 	%r445, %r442, %r444, %r443;
	add.s32 	%r446, %r14, %r445;
	setp.ne.s32 	%p474, %r446, %r1;
	or.pred  	%p475, %p474, %p473;
	or.pred  	%p476, %p475, %p472;
	or.pred  	%p477, %p476, %p471;
	or.pred  	%p478, %p477, %p470;
	@%p478 bra 	$L__BB1_145;
	atom.global.add.u32 	%r110, [%rd2], 1;
	setp.gt.u32 	%p479, %r110, 1023;
	@%p479 bra 	$L__BB1_145;
	cvt.u64.u32 	%rd150, %r106;
	mul.wide.u32 	%rd151, %r110, 8;
	add.s64 	%rd152, %rd1, %rd151;
	st.global.u64 	[%rd152], %rd150;
$L__BB1_145:
	setp.ne.s32 	%p480, %r19, %r5;
	setp.ne.s32 	%p481, %r18, %r4;
	setp.ne.s32 	%p482, %r17, %r3;
	setp.ne.s32 	%p483, %r15, %r145;
	add.s32 	%r111, %r6, 48;
	add.s32 	%r112, %r6, 49;
	add.s32 	%r113, %r6, 50;
	add.s32 	%r114, %r6, 51;
	xor.b32  	%r447, %r7, %r111;
	mov.b32 	%r448, 291;
	mov.b32 	%r449, 0;
	prmt.b32 	%r450, %r447, %r449, %r448;
	add.s32 	%r451, %r14, %r450;
	setp.ne.s32 	%p484, %r451, %r1;
	or.pred  	%p485, %p484, %p483;
	or.pred  	%p486, %p485, %p482;
	or.pred  	%p487, %p486, %p481;
	or.pred  	%p488, %p487, %p480;
	@%p488 bra 	$L__BB1_148;
	atom.global.add.u32 	%r115, [%rd2], 1;
	setp.gt.u32 	%p489, %r115, 1023;
	@%p489 bra 	$L__BB1_148;
	cvt.u64.u32 	%rd153, %r111;
	mul.wide.u32 	%rd154, %r115, 8;
	add.s64 	%rd155, %rd1, %rd154;
	st.global.u64 	[%rd155], %rd153;
$L__BB1_148:
	setp.ne.s32 	%p490, %r19, %r5;
	setp.ne.s32 	%p491, %r18, %r4;
	setp.ne.s32 	%p492, %r17, %r3;
	setp.ne.s32 	%p493, %r15, %r145;
	xor.b32  	%r452, %r7, %r112;
	mov.b32 	%r453, 291;
	mov.b32 	%r454, 0;
	prmt.b32 	%r455, %r452, %r454, %r453;
	add.s32 	%r456, %r14, %r455;
	setp.ne.s32 	%p494, %r456, %r1;
	or.pred  	%p495, %p494, %p493;
	or.pred  	%p496, %p495, %p492;
	or.pred  	%p497, %p496, %p491;
	or.pred  	%p498, %p497, %p490;
	@%p498 bra 	$L__BB1_151;
	atom.global.add.u32 	%r116, [%rd2], 1;
	setp.gt.u32 	%p499, %r116, 1023;
	@%p499 bra 	$L__BB1_151;
	cvt.u64.u32 	%rd156, %r112;
	mul.wide.u32 	%rd157, %r116, 8;
	add.s64 	%rd158, %rd1, %rd157;
	st.global.u64 	[%rd158], %rd156;
$L__BB1_151:
	setp.ne.s32 	%p500, %r19, %r5;
	setp.ne.s32 	%p501, %r18, %r4;
	setp.ne.s32 	%p502, %r17, %r3;
	setp.ne.s32 	%p503, %r15, %r145;
	xor.b32  	%r457, %r7, %r113;
	mov.b32 	%r458, 291;
	mov.b32 	%r459, 0;
	prmt.b32 	%r460, %r457, %r459, %r458;
	add.s32 	%r461, %r14, %r460;
	setp.ne.s32 	%p504, %r461, %r1;
	or.pred  	%p505, %p504, %p503;
	or.pred  	%p506, %p505, %p502;
	or.pred  	%p507, %p506, %p501;
	or.pred  	%p508, %p507, %p500;
	@%p508 bra 	$L__BB1_154;
	atom.global.add.u32 	%r117, [%rd2], 1;
	setp.gt.u32 	%p509, %r117, 1023;
	@%p509 bra 	$L__BB1_154;
	cvt.u64.u32 	%rd159, %r113;
	mul.wide.u32 	%rd160, %r117, 8;
	add.s64 	%rd161, %rd1, %rd160;
	st.global.u64 	[%rd161], %rd159;
$L__BB1_154:
	setp.ne.s32 	%p510, %r19, %r5;
	setp.ne.s32 	%p511, %r18, %r4;
	setp.ne.s32 	%p512, %r17, %r3;
	setp.ne.s32 	%p513, %r15, %r145;
	xor.b32  	%r462, %r7, %r114;
	mov.b32 	%r463, 291;
	mov.b32 	%r464, 0;
	prmt.b32 	%r465, %r462, %r464, %r463;
	add.s32 	%r466, %r14, %r465;
	setp.ne.s32 	%p514, %r466, %r1;
	or.pred  	%p515, %p514, %p513;
	or.pred  	%p516, %p515, %p512;
	or.pred  	%p517, %p516, %p511;
	or.pred  	%p518, %p517, %p510;
	@%p518 bra 	$L__BB1_157;
	atom.global.add.u32 	%r118, [%rd2], 1;
	setp.gt.u32 	%p519, %r118, 1023;
	@%p519 bra 	$L__BB1_157;
	cvt.u64.u32 	%rd162, %r114;
	mul.wide.u32 	%rd163, %r118, 8;
	add.s64 	%rd164, %rd1, %rd163;
	st.global.u64 	[%rd164], %rd162;
$L__BB1_157:
	setp.ne.s32 	%p520, %r19, %r5;
	setp.ne.s32 	%p521, %r18, %r4;
	setp.ne.s32 	%p522, %r17, %r3;
	setp.ne.s32 	%p523, %r15, %r145;
	add.s32 	%r119, %r6, 52;
	add.s32 	%r120, %r6, 53;
	add.s32 	%r121, %r6, 54;
	add.s32 	%r122, %r6, 55;
	xor.b32  	%r467, %r7, %r119;
	mov.b32 	%r468, 291;
	mov.b32 	%r469, 0;
	prmt.b32 	%r470, %r467, %r469, %r468;
	add.s32 	%r471, %r14, %r470;
	setp.ne.s32 	%p524, %r471, %r1;
	or.pred  	%p525, %p524, %p523;
	or.pred  	%p526, %p525, %p522;
	or.pred  	%p527, %p526, %p521;
	or.pred  	%p528, %p527, %p520;
	@%p528 bra 	$L__BB1_160;
	atom.global.add.u32 	%r123, [%rd2], 1;
	setp.gt.u32 	%p529, %r123, 1023;
	@%p529 bra 	$L__BB1_160;
	cvt.u64.u32 	%rd165, %r119;
	mul.wide.u32 	%rd166, %r123, 8;
	add.s64 	%rd167, %rd1, %rd166;
	st.global.u64 	[%rd167], %rd165;
$L__BB1_160:
	setp.ne.s32 	%p530, %r19, %r5;
	setp.ne.s32 	%p531, %r18, %r4;
	setp.ne.s32 	%p532, %r17, %r3;
	setp.ne.s32 	%p533, %r15, %r145;
	xor.b32  	%r472, %r7, %r120;
	mov.b32 	%r473, 291;
	mov.b32 	%r474, 0;
	prmt.b32 	%r475, %r472, %r474, %r473;
	add.s32 	%r476, %r14, %r475;
	setp.ne.s32 	%p534, %r476, %r1;
	or.pred  	%p535, %p534, %p533;
	or.pred  	%p536, %p535, %p532;
	or.pred  	%p537, %p536, %p531;
	or.pred  	%p538, %p537, %p530;
	@%p538 bra 	$L__BB1_163;
	atom.global.add.u32 	%r124, [%rd2], 1;
	setp.gt.u32 	%p539, %r124, 1023;
	@%p539 bra 	$L__BB1_163;
	cvt.u64.u32 	%rd168, %r120;
	mul.wide.u32 	%rd169, %r124, 8;
	add.s64 	%rd170, %rd1, %rd169;
	st.global.u64 	[%rd170], %rd168;
$L__BB1_163:
	setp.ne.s32 	%p540, %r19, %r5;
	setp.ne.s32 	%p541, %r18, %r4;
	setp.ne.s32 	%p542, %r17, %r3;
	setp.ne.s32 	%p543, %r15, %r145;
	xor.b32  	%r477, %r7, %r121;
	mov.b32 	%r478, 291;
	mov.b32 	%r479, 0;
	prmt.b32 	%r480, %r477, %r479, %r478;
	add.s32 	%r481, %r14, %r480;
	setp.ne.s32 	%p544, %r481, %r1;
	or.pred  	%p545, %p544, %p543;
	or.pred  	%p546, %p545, %p542;
	or.pred  	%p547, %p546, %p541;
	or.pred  	%p548, %p547, %p540;
	@%p548 bra 	$L__BB1_166;
	atom.global.add.u32 	%r125, [%rd2], 1;
	setp.gt.u32 	%p549, %r125, 1023;
	@%p549 bra 	$L__BB1_166;
	cvt.u64.u32 	%rd171, %r121;
	mul.wide.u32 	%rd172, %r125, 8;
	add.s64 	%rd173, %rd1, %rd172;
	st.global.u64 	[%rd173], %rd171;
$L__BB1_166:
	setp.ne.s32 	%p550, %r19, %r5;
	setp.ne.s32 	%p551, %r18, %r4;
	setp.ne.s32 	%p552, %r17, %r3;
	setp.ne.s32 	%p553, %r15, %r145;
	xor.b32  	%r482, %r7, %r122;
	mov.b32 	%r483, 291;
	mov.b32 	%r484, 0;
	prmt.b32 	%r485, %r482, %r484, %r483;
	add.s32 	%r486, %r14, %r485;
	setp.ne.s32 	%p554, %r486, %r1;
	or.pred  	%p555, %p554, %p553;
	or.pred  	%p556, %p555, %p552;
	or.pred  	%p557, %p556, %p551;
	or.pred  	%p558, %p557, %p550;
	@%p558 bra 	$L__BB1_169;
	atom.global.add.u32 	%r126, [%rd2], 1;
	setp.gt.u32 	%p559, %r126, 1023;
	@%p559 bra 	$L__BB1_169;
	cvt.u64.u32 	%rd174, %r122;
	mul.wide.u32 	%rd175, %r126, 8;
	add.s64 	%rd176, %rd1, %rd175;
	st.global.u64 	[%rd176], %rd174;
$L__BB1_169:
	setp.ne.s32 	%p560, %r19, %r5;
	setp.ne.s32 	%p561, %r18, %r4;
	setp.ne.s32 	%p562, %r17, %r3;
	setp.ne.s32 	%p563, %r15, %r145;
	add.s32 	%r127, %r6, 56;
	add.s32 	%r128, %r6, 57;
	add.s32 	%r129, %r6, 58;
	add.s32 	%r130, %r6, 59;
	xor.b32  	%r487, %r7, %r127;
	mov.b32 	%r488, 291;
	mov.b32 	%r489, 0;
	prmt.b32 	%r490, %r487, %r489, %r488;
	add.s32 	%r491, %r14, %r490;
	setp.ne.s32 	%p564, %r491, %r1;
	or.pred  	%p565, %p564, %p563;
	or.pred  	%p566, %p565, %p562;
	or.pred  	%p567, %p566, %p561;
	or.pred  	%p568, %p567, %p560;
	@%p568 bra 	$L__BB1_172;
	atom.global.add.u32 	%r131, [%rd2], 1;
	setp.gt.u32 	%p569, %r131, 1023;
	@%p569 bra 	$L__BB1_172;
	cvt.u64.u32 	%rd177, %r127;
	mul.wide.u32 	%rd178, %r131, 8;
	add.s64 	%rd179, %rd1, %rd178;
	st.global.u64 	[%rd179], %rd177;
$L__BB1_172:
	setp.ne.s32 	%p570, %r19, %r5;
	setp.ne.s32 	%p571, %r18, %r4;
	setp.ne.s32 	%p572, %r17, %r3;
	setp.ne.s32 	%p573, %r15, %r145;
	xor.b32  	%r492, %r7, %r128;
	mov.b32 	%r493, 291;
	mov.b32 	%r494, 0;
	prmt.b32 	%r495, %r492, %r494, %r493;
	add.s32 	%r496, %r14, %r495;
	setp.ne.s32 	%p574, %r496, %r1;
	or.pred  	%p575, %p574, %p573;
	or.pred  	%p576, %p575, %p572;
	or.pred  	%p577, %p576, %p571;
	or.pred  	%p578, %p577, %p570;
	@%p578 bra 	$L__BB1_175;
	atom.global.add.u32 	%r132, [%rd2], 1;
	setp.gt.u32 	%p579, %r132, 1023;
	@%p579 bra 	$L__BB1_175;
	cvt.u64.u32 	%rd180, %r128;
	mul.wide.u32 	%rd181, %r132, 8;
	add.s64 	%rd182, %rd1, %rd181;
	st.global.u64 	[%rd182], %rd180;
$L__BB1_175:
	setp.ne.s32 	%p580, %r19, %r5;
	setp.ne.s32 	%p581, %r18, %r4;
	setp.ne.s32 	%p582, %r17, %r3;
	setp.ne.s32 	%p583, %r15, %r145;
	xor.b32  	%r497, %r7, %r129;
	mov.b32 	%r498, 291;
	mov.b32 	%r499, 0;
	prmt.b32 	%r500, %r497, %r499, %r498;
	add.s32 	%r501, %r14, %r500;
	setp.ne.s32 	%p584, %r501, %r1;
	or.pred  	%p585, %p584, %p583;
	or.pred  	%p586, %p585, %p582;
	or.pred  	%p587, %p586, %p581;
	or.pred  	%p588, %p587, %p580;
	@%p588 bra 	$L__BB1_178;
	atom.global.add.u32 	%r133, [%rd2], 1;
	setp.gt.u32 	%p589, %r133, 1023;
	@%p589 bra 	$L__BB1_178;
	cvt.u64.u32 	%rd183, %r129;
	mul.wide.u32 	%rd184, %r133, 8;
	add.s64 	%rd185, %rd1, %rd184;
	st.global.u64 	[%rd185], %rd183;
$L__BB1_178:
	setp.ne.s32 	%p590, %r19, %r5;
	setp.ne.s32 	%p591, %r18, %r4;
	setp.ne.s32 	%p592, %r17, %r3;
	setp.ne.s32 	%p593, %r15, %r145;
	xor.b32  	%r502, %r7, %r130;
	mov.b32 	%r503, 291;
	mov.b32 	%r504, 0;
	prmt.b32 	%r505, %r502, %r504, %r503;
	add.s32 	%r506, %r14, %r505;
	setp.ne.s32 	%p594, %r506, %r1;
	or.pred  	%p595, %p594, %p593;
	or.pred  	%p596, %p595, %p592;
	or.pred  	%p597, %p596, %p591;
	or.pred  	%p598, %p597, %p590;
	@%p598 bra 	$L__BB1_181;
	atom.global.add.u32 	%r134, [%rd2], 1;
	setp.gt.u32 	%p599, %r134, 1023;
	@%p599 bra 	$L__BB1_181;
	cvt.u64.u32 	%rd186, %r130;
	mul.wide.u32 	%rd187, %r134, 8;
	add.s64 	%rd188, %rd1, %rd187;
	st.global.u64 	[%rd188], %rd186;
$L__BB1_181:
	setp.ne.s32 	%p600, %r19, %r5;
	setp.ne.s32 	%p601, %r18, %r4;
	setp.ne.s32 	%p602, %r17, %r3;
	setp.ne.s32 	%p603, %r15, %r145;
	add.s32 	%r135, %r6, 60;
	add.s32 	%r136, %r6, 61;
	add.s32 	%r137, %r6, 62;
	add.s32 	%r138, %r6, 63;
	xor.b32  	%r507, %r7, %r135;
	mov.b32 	%r508, 291;
	mov.b32 	%r509, 0;
	prmt.b32 	%r510, %r507, %r509, %r508;
	xor.b32  	%r139, %r7, %r136;
	add.s32 	%r511, %r14, %r510;
	setp.ne.s32 	%p604, %r511, %r1;
	or.pred  	%p605, %p604, %p603;
	or.pred  	%p606, %p605, %p602;
	or.pred  	%p607, %p606, %p601;
	or.pred  	%p608, %p607, %p600;
	@%p608 bra 	$L__BB1_184;
	atom.global.add.u32 	%r140, [%rd2], 1;
	setp.gt.u32 	%p609, %r140, 1023;
	@%p609 bra 	$L__BB1_184;
	cvt.u64.u32 	%rd189, %r135;
	mul.wide.u32 	%rd190, %r140, 8;
	add.s64 	%rd191, %rd1, %rd190;
	st.global.u64 	[%rd191], %rd189;
$L__BB1_184:
	setp.ne.s32 	%p610, %r19, %r5;
	setp.ne.s32 	%p611, %r18, %r4;
	setp.ne.s32 	%p612, %r17, %r3;
	setp.ne.s32 	%p613, %r15, %r145;
	mov.b32 	%r512, 291;
	mov.b32 	%r513, 0;
	prmt.b32 	%r514, %r139, %r513, %r512;
	add.s32 	%r515, %r14, %r514;
	setp.ne.s32 	%p614, %r515, %r1;
	or.pred  	%p615, %p614, %p613;
	or.pred  	%p616, %p615, %p612;
	or.pred  	%p617, %p616, %p611;
	or.pred  	%p618, %p617, %p610;
	@%p618 bra 	$L__BB1_187;
	atom.global.add.u32 	%r141, [%rd2], 1;
	setp.gt.u32 	%p619, %r141, 1023;
	@%p619 bra 	$L__BB1_187;
	cvt.u64.u32 	%rd192, %r136;
	mul.wide.u32 	%rd193, %r141, 8;
	add.s64 	%rd194, %rd1, %rd193;
	st.global.u64 	[%rd194], %rd192;
$L__BB1_187:
	setp.ne.s32 	%p620, %r19, %r5;
	setp.ne.s32 	%p621, %r18, %r4;
	setp.ne.s32 	%p622, %r17, %r3;
	setp.ne.s32 	%p623, %r15, %r145;
	xor.b32  	%r516, %r7, %r137;
	mov.b32 	%r517, 291;
	mov.b32 	%r518, 0;
	prmt.b32 	%r519, %r516, %r518, %r517;
	add.s32 	%r520, %r14, %r519;
	setp.ne.s32 	%p624, %r520, %r1;
	or.pred  	%p625, %p624, %p623;
	or.pred  	%p626, %p625, %p622;
	or.pred  	%p627, %p626, %p621;
	or.pred  	%p628, %p627, %p620;
	@%p628 bra 	$L__BB1_190;
	atom.global.add.u32 	%r142, [%rd2], 1;
	setp.gt.u32 	%p629, %r142, 1023;
	@%p629 bra 	$L__BB1_190;
	cvt.u64.u32 	%rd195, %r137;
	mul.wide.u32 	%rd196, %r142, 8;
	add.s64 	%rd197, %rd1, %rd196;
	st.global.u64 	[%rd197], %rd195;
$L__BB1_190:
	setp.ne.s32 	%p630, %r19, %r5;
	setp.ne.s32 	%p631, %r18, %r4;
	setp.ne.s32 	%p632, %r17, %r3;
	setp.ne.s32 	%p633, %r15, %r145;
	xor.b32  	%r521, %r7, %r138;
	mov.b32 	%r522, 291;
	mov.b32 	%r523, 0;
	prmt.b32 	%r524, %r521, %r523, %r522;
	add.s32 	%r525, %r14, %r524;
	setp.ne.s32 	%p634, %r525, %r1;
	or.pred  	%p635, %p634, %p633;
	or.pred  	%p636, %p635, %p632;
	or.pred  	%p637, %p636, %p631;
	or.pred  	%p638, %p637, %p630;
	@%p638 bra 	$L__BB1_193;
	atom.global.add.u32 	%r143, [%rd2], 1;
	setp.gt.u32 	%p639, %r143, 1023;
	@%p639 bra 	$L__BB1_193;
	cvt.u64.u32 	%rd198, %r138;
	mul.wide.u32 	%rd199, %r143, 8;
	add.s64 	%rd200, %rd1, %rd199;
	st.global.u64 	[%rd200], %rd198;
$L__BB1_193:
	ret;

}


// ===== COMPILED SASS (sm_100) =====

	.target	sm_100

	.elftype	@"ET_EXEC"


//--------------------- .note.nv.tkinfo           --------------------------
	.section	.note.nv.tkinfo,"",@"SHT_NOTE"
	.sectionflags	@"SHF_NOTE_NV_TKINFO"
	.tkinfo
        /*0018*/ 	.word	0x00000002
        /*0030*/ 	.string	""
        /*0030*/ 	.string	"ptxas"
        /*0030*/ 	.string	"Cuda compilation tools, release 13.0, V13.0.88"
        /*0030*/ 	.string	"Build cuda_13.0.r13.0/compiler.36424714_0"
        /*0030*/ 	.string	"-arch sm_100 -m 64 "



//--------------------- .note.nv.cuinfo           --------------------------
	.section	.note.nv.cuinfo,"",@"SHT_NOTE"
	.sectionflags	@"SHF_NOTE_NV_CUINFO"
        /*0018*/ 	.short	0x0002
        /*001a*/ 	.short	0x0064
        /*001c*/ 	.short	0x0082
	.zero		2


//--------------------- .nv.info                  --------------------------
	.section	.nv.info,"",@"SHT_CUDA_INFO"
	.align	4


	//----- nvinfo : EIATTR_REGCOUNT
	.align		4
        /*0000*/ 	.byte	0x04, 0x2f
        /*0002*/ 	.short	(.L_1 - .L_0)
	.align		4
.L_0:
        /*0004*/ 	.word	index@(_Z19sha1_hashcat_kernelPKjS0_PjPmm)
        /*0008*/ 	.word	0x00000004


	//----- nvinfo : EIATTR_FRAME_SIZE
	.align		4
.L_1:
        /*000c*/ 	.byte	0x04, 0x11
        /*000e*/ 	.short	(.L_3 - .L_2)
	.align		4
.L_2:
        /*0010*/ 	.word	index@(_Z19sha1_hashcat_kernelPKjS0_PjPmm)
        /*0014*/ 	.word	0x00000000


	//----- nvinfo : EIATTR_REGCOUNT
	.align		4
.L_3:
        /*0018*/ 	.byte	0x04, 0x2f
        /*001a*/ 	.short	(.L_5 - .L_4)
	.align		4
.L_4:
        /*001c*/ 	.word	index@(_Z27sha1_hashcat_vector4_kernelPKjS0_PjPmm)
        /*0020*/ 	.word	0x00000024


	//----- nvinfo : EIATTR_FRAME_SIZE
	.align		4
.L_5:
        /*0024*/ 	.byte	0x04, 0x11
        /*0026*/ 	.short	(.L_7 - .L_6)
	.align		4
.L_6:
        /*0028*/ 	.word	index@(_Z27sha1_hashcat_vector4_kernelPKjS0_PjPmm)
        /*002c*/ 	.word	0x00000000


	//----- nvinfo : EIATTR_MIN_STACK_SIZE
	.align		4
.L_7:
        /*0030*/ 	.byte	0x04, 0x12
        /*0032*/ 	.short	(.L_9 - .L_8)
	.align		4
.L_8:
        /*0034*/ 	.word	index@(_Z27sha1_hashcat_vector4_kernelPKjS0_PjPmm)
        /*0038*/ 	.word	0x00000000


	//----- nvinfo : EIATTR_MIN_STACK_SIZE
	.align		4
.L_9:
        /*003c*/ 	.byte	0x04, 0x12
        /*003e*/ 	.short	(.L_11 - .L_10)
	.align		4
.L_10:
        /*0040*/ 	.word	index@(_Z19sha1_hashcat_kernelPKjS0_PjPmm)
        /*0044*/ 	.word	0x00000000
.L_11:


//--------------------- .nv.compat                --------------------------
	.section	.nv.compat,"",@"SHT_CUDA_COMPAT_INFO"
	.align	4
        /*0000*/ 	.byte	0x02, 0x09, 0x00, 0x00, 0x02, 0x02, 0x01, 0x00, 0x02, 0x05, 0x05, 0x00, 0x03, 0x07, 0x01, 0x01
        /*0010*/ 	.byte	0x02, 0x03, 0x00, 0x00, 0x02, 0x06, 0x01, 0x00, 0x04, 0x0b, 0x08, 0x00, 0x09, 0x00, 0x00, 0x00
        /*0020*/ 	.byte	0x00, 0x00, 0x00, 0x00


//--------------------- .nv.info._Z27sha1_hashcat_vector4_kernelPKjS0_PjPmm --------------------------
	.section	.nv.info._Z27sha1_hashcat_vector4_kernelPKjS0_PjPmm,"",@"SHT_CUDA_INFO"
	.sectionflags	@""
	.align	4


	//----- nvinfo : EIATTR_CUDA_API_VERSION
	.align		4
        /*0000*/ 	.byte	0x04, 0x37
        /*0002*/ 	.short	(.L_13 - .L_12)
.L_12:
        /*0004*/ 	.word	0x00000082


	//----- nvinfo : EIATTR_KPARAM_INFO
	.align		4
.L_13:
        /*0008*/ 	.byte	0x04, 0x17
        /*000a*/ 	.short	(.L_15 - .L_14)
.L_14:
        /*000c*/ 	.word	0x00000000
        /*0010*/ 	.short	0x0004
        /*0012*/ 	.short	0x0020
        /*0014*/ 	.byte	0x00, 0xf0, 0x21, 0x00


	//----- nvinfo : EIATTR_KPARAM_INFO
	.align		4
.L_15:
        /*0018*/ 	.byte	0x04, 0x17
        /*001a*/ 	.short	(.L_17 - .L_16)
.L_16:
        /*001c*/ 	.word	0x00000000
        /*0020*/ 	.short	0x0003
        /*0022*/ 	.short	0x0018
        /*0024*/ 	.byte	0x00, 0xf5, 0x21, 0x00


	//----- nvinfo : EIATTR_KPARAM_INFO
	.align		4
.L_17:
        /*0028*/ 	.byte	0x04, 0x17
        /*002a*/ 	.short	(.L_19 - .L_18)
.L_18:
        /*002c*/ 	.word	0x00000000
        /*0030*/ 	.short	0x0002
        /*0032*/ 	.short	0x0010
        /*0034*/ 	.byte	0x00, 0xf5, 0x21, 0x00


	//----- nvinfo : EIATTR_KPARAM_INFO
	.align		4
.L_19:
        /*0038*/ 	.byte	0x04, 0x17
        /*003a*/ 	.short	(.L_21 - .L_20)
.L_20:
        /*003c*/ 	.word	0x00000000
        /*0040*/ 	.short	0x0001
        /*0042*/ 	.short	0x0008
        /*0044*/ 	.byte	0x00, 0xf5, 0x21, 0x00


	//----- nvinfo : EIATTR_KPARAM_INFO
	.align		4
.L_21:
        /*0048*/ 	.byte	0x04, 0x17
        /*004a*/ 	.short	(.L_23 - .L_22)
.L_22:
        /*004c*/ 	.word	0x00000000
        /*0050*/ 	.short	0x0000
        /*0052*/ 	.short	0x0000
        /*0054*/ 	.byte	0x00, 0xf5, 0x21, 0x00


	//----- nvinfo : EIATTR_SPARSE_MMA_MASK
	.align		4
.L_23:
        /*0058*/ 	.byte	0x03, 0x50
        /*005a*/ 	.short	0x0000


	//----- nvinfo : EIATTR_MAXREG_COUNT
	.align		4
        /*005c*/ 	.byte	0x03, 0x1b
        /*005e*/ 	.short	0x00ff


	//----- nvinfo : EIATTR_MERCURY_ISA_VERSION
	.align		4
        /*0060*/ 	.byte	0x03, 0x5f
        /*0062*/ 	.short	0x0101


	//----- nvinfo : EIATTR_INT_WARP_WIDE_INSTR_OFFSETS
	.align		4
        /*0064*/ 	.byte	0x04, 0x31
        /*0066*/ 	.short	(.L_25 - .L_24)


	//   ....[0]....
.L_24:
        /*0068*/ 	.word	0x00000690


	//   ....[1]....
        /*006c*/ 	.word	0x00000720


	//   ....[2]....
        /*0070*/ 	.word	0x00000830


	//   ....[3]....
        /*0074*/ 	.word	0x000008c0


	//   ....[4]....
        /*0078*/ 	.word	0x00000a10


	//   ....[5]....
        /*007c*/ 	.word	0x00000aa0


	//   ....[6]....
        /*0080*/ 	.word	0x00000bb0


	//   ....[7]....
        /*0084*/ 	.word	0x00000c40


	//   ....[8]....
        /*0088*/ 	.word	0x00000d90


	//   ....[9]....
        /*008c*/ 	.word	0x00000e20


	//   ....[10]....
        /*0090*/ 	.word	0x00000f30


	//   ....[11]....
        /*0094*/ 	.word	0x00000fc0


	//   ....[12]....
        /*0098*/ 	.word	0x00001110


	//   ....[13]....
        /*009c*/ 	.word	0x000011a0


	//   ....[14]....
        /*00a0*/ 	.word	0x000012b0


	//   ....[15]....
        /*00a4*/ 	.word	0x00001340


	//   ....[16]....
        /*00a8*/ 	.word	0x00001490


	//   ....[17]....
        /*00ac*/ 	.word	0x00001520


	//   ....[18]....
        /*00b0*/ 	.word	0x00001630


	//   ....[19]....
        /*00b4*/ 	.word	0x000016c0


	//   ....[20]....
        /*00b8*/ 	.word	0x00001810


	//   ....[21]....
        /*00bc*/ 	.word	0x000018a0


	//   ....[22]....
        /*00c0*/ 	.word	0x000019b0


	//   ....[23]....
        /*00c4*/ 	.word	0x00001a40


	//   ....[24]....
        /*00c8*/ 	.word	0x00001b90


	//   ....[25]....
        /*00cc*/ 	.word	0x00001c20


	//   ....[26]....
        /*00d0*/ 	.word	0x00001d30


	//   ....[27]....
        /*00d4*/ 	.word	0x00001dc0


	//   ....[28]....
        /*00d8*/ 	.word	0x00001f10


	//   ....[29]....
        /*00dc*/ 	.word	0x00001fa0


	//   ....[30]....
        /*00e0*/ 	.word	0x000020b0


	//   ....[31]....
        /*00e4*/ 	.word	0x00002140


	//   ....[32]....
        /*00e8*/ 	.word	0x00002290


	//   ....[33]....
        /*00ec*/ 	.word	0x00002320


	//   ....[34]....
        /*00f0*/ 	.word	0x00002430


	//   ....[35]....
        /*00f4*/ 	.word	0x000024c0


	//   ....[36]....
        /*00f8*/ 	.word	0x00002610


	//   ....[37]....
        /*00fc*/ 	.word	0x000026a0


	//   ....[38]....
        /*0100*/ 	.word	0x000027b0


	//   ....[39]....
        /*0104*/ 	.word	0x00002840


	//   ....[40]....
        /*0108*/ 	.word	0x00002990


	//   ....[41]....
        /*010c*/ 	.word	0x00002a20


	//   ....[42]....
        /*0110*/ 	.word	0x00002b30


	//   ....[43]....
        /*0114*/ 	.word	0x00002bc0


	//   ....[44]....
        /*0118*/ 	.word	0x00002d10


	//   ....[45]....
        /*011c*/ 	.word	0x00002da0


	//   ....[46]....
        /*0120*/ 	.word	0x00002eb0


	//   ....[47]....
        /*0124*/ 	.word	0x00002f40


	//   ....[48]....
        /*0128*/ 	.word	0x00003090


	//   ....[49]....
        /*012c*/ 	.word	0x00003120


	//   ....[50]....
        /*0130*/ 	.word	0x00003230


	//   ....[51]....
        /*0134*/ 	.word	0x000032c0


	//   ....[52]....
        /*0138*/ 	.word	0x00003410


	//   ....[53]....
        /*013c*/ 	.word	0x000034a0


	//   ....[54]....
        /*0140*/ 	.word	0x000035b0


	//   ....[55]....
        /*0144*/ 	.word	0x00003640


	//   ....[56]....
        /*0148*/ 	.word	0x00003790


	//   ....[57]....
        /*014c*/ 	.word	0x00003820


	//   ....[58]....
        /*0150*/ 	.word	0x00003930


	//   ....[59]....
        /*0154*/ 	.word	0x000039c0


	//   ....[60]....
        /*0158*/ 	.word	0x00003b10


	//   ....[61]....
        /*015c*/ 	.word	0x00003ba0


	//   ....[62]....
        /*0160*/ 	.word	0x00003cb0


	//   ....[63]....
        /*0164*/ 	.word	0x00003d40


	//   ....[64]....
        /*0168*/ 	.word	0x00003e90


	//   ....[65]....
        /*016c*/ 	.word	0x00003f20


	//   ....[66]....
        /*0170*/ 	.word	0x00004030


	//   ....[67]....
        /*0174*/ 	.word	0x000040c0


	//   ....[68]....
        /*0178*/ 	.word	0x00004210


	//   ....[69]....
        /*017c*/ 	.word	0x000042a0


	//   ....[70]....
        /*0180*/ 	.word	0x000043b0


	//   ....[71]....
        /*0184*/ 	.word	0x00004440


	//   ....[72]....
        /*0188*/ 	.word	0x00004590


	//   ....[73]....
        /*018c*/ 	.word	0x00004620


	//   ....[74]....
        /*0190*/ 	.word	0x00004730


	//   ....[75]....
        /*0194*/ 	.word	0x000047c0


	//   ....[76]....
        /*0198*/ 	.word	0x00004910


	//   ....[77]....
        /*019c*/ 	.word	0x000049a0


	//   ....[78]....
        /*01a0*/ 	.word	0x00004ab0


	//   ....[79]....
        /*01a4*/ 	.word	0x00004b40


	//   ....[80]....
        /*01a8*/ 	.word	0x00004c90


	//   ....[81]....
        /*01ac*/ 	.word	0x00004d20


	//   ....[82]....
        /*01b0*/ 	.word	0x00004e30


	//   ....[83]....
        /*01b4*/ 	.word	0x00004ec0


	//   ....[84]....
        /*01b8*/ 	.word	0x00005010


	//   ....[85]....
        /*01bc*/ 	.word	0x000050a0


	//   ....[86]....
        /*01c0*/ 	.word	0x000051b0


	//   ....[87]....
        /*01c4*/ 	.word	0x00005240


	//   ....[88]....
        /*01c8*/ 	.word	0x00005390


	//   ....[89]....
        /*01cc*/ 	.word	0x00005420


	//   ....[90]....
        /*01d0*/ 	.word	0x00005530


	//   ....[91]....
        /*01d4*/ 	.word	0x000055c0


	//   ....[92]....
        /*01d8*/ 	.word	0x00005710


	//   ....[93]....
        /*01dc*/ 	.word	0x000057a0


	//   ....[94]....
        /*01e0*/ 	.word	0x000058b0


	//   ....[95]....
        /*01e4*/ 	.word	0x00005940


	//   ....[96]....
        /*01e8*/ 	.word	0x00005a90


	//   ....[97]....
        /*01ec*/ 	.word	0x00005b20


	//   ....[98]....
        /*01f0*/ 	.word	0x00005c30


	//   ....[99]....
        /*01f4*/ 	.word	0x00005cc0


	//   ....[100]....
        /*01f8*/ 	.word	0x00005e10


	//   ....[101]....
        /*01fc*/ 	.word	0x00005ea0


	//   ....[102]....
        /*0200*/ 	.word	0x00005fb0


	//   ....[103]....
        /*0204*/ 	.word	0x00006040


	//   ....[104]....
        /*0208*/ 	.word	0x00006190


	//   ....[105]....
        /*020c*/ 	.word	0x00006220


	//   ....[106]....
        /*0210*/ 	.word	0x00006330


	//   ....[107]....
        /*0214*/ 	.word	0x000063c0


	//   ....[108]....
        /*0218*/ 	.word	0x00006510


	//   ....[109]....
        /*021c*/ 	.word	0x000065a0


	//   ....[110]....
        /*0220*/ 	.word	0x00006690


	//   ....[111]....
        /*0224*/ 	.word	0x00006720


	//   ....[112]....
        /*0228*/ 	.word	0x000068b0


	//   ....[113]....
        /*022c*/ 	.word	0x00006940


	//   ....[114]....
        /*0230*/ 	.word	0x00006b60


	//   ....[115]....
        /*0234*/ 	.word	0x00006bf0


	//   ....[116]....
        /*0238*/ 	.word	0x00006ca0


	//   ....[117]....
        /*023c*/ 	.word	0x00006d30


	//   ....[118]....
        /*0240*/ 	.word	0x00006de0


	//   ....[119]....
        /*0244*/ 	.word	0x00006e70


	//   ....[120]....
        /*0248*/ 	.word	0x00006f20


	//   ....[121]....
        /*024c*/ 	.word	0x00006fb0


	//   ....[122]....
        /*0250*/ 	.word	0x00007060


	//   ....[123]....
        /*0254*/ 	.word	0x000070f0


	//   ....[124]....
        /*0258*/ 	.word	0x000071a0


	//   ....[125]....
        /*025c*/ 	.word	0x00007230


	//   ....[126]....
        /*0260*/ 	.word	0x000072d0


	//   ....[127]....
        /*0264*/ 	.word	0x00007360


	//----- nvinfo : EIATTR_VRC_CTA_INIT_COUNT
	.align		4
.L_25:
        /*0268*/ 	.byte	0x02, 0x4a
	.zero		1
	.zero		1


	//----- nvinfo : EIATTR_EXIT_INSTR_OFFSETS
	.align		4
        /*026c*/ 	.byte	0x04, 0x1c
        /*026e*/ 	.short	(.L_27 - .L_26)


	//   ....[0]....
.L_26:
        /*0270*/ 	.word	0x000072b0


	//   ....[1]....
        /*0274*/ 	.word	0x00007390


	//   ....[2]....
        /*0278*/ 	.word	0x000073e0


	//----- nvinfo : EIATTR_CRS_STACK_SIZE
	.align		4
.L_27:
        /*027c*/ 	.byte	0x04, 0x1e
        /*027e*/ 	.short	(.L_29 - .L_28)
.L_28:
        /*0280*/ 	.word	0x00000000


	//----- nvinfo : EIATTR_CBANK_PARAM_SIZE
	.align		4
.L_29:
        /*0284*/ 	.byte	0x03, 0x19
        /*0286*/ 	.short	0x0028


	//----- nvinfo : EIATTR_PARAM_CBANK
	.align		4
        /*0288*/ 	.byte	0x04, 0x0a
        /*028a*/ 	.short	(.L_31 - .L_30)
	.align		4
.L_30:
        /*028c*/ 	.word	index@(.nv.constant0._Z27sha1_hashcat_vector4_kernelPKjS0_PjPmm)
        /*0290*/ 	.short	0x0380
        /*0292*/ 	.short	0x0028


	//----- nvinfo : EIATTR_SW_WAR
	.align		4
.L_31:
        /*0294*/ 	.byte	0x04, 0x36
        /*0296*/ 	.short	(.L_33 - .L_32)
.L_32:
        /*0298*/ 	.word	0x00000008
.L_33:


//--------------------- .nv.info._Z19sha1_hashcat_kernelPKjS0_PjPmm --------------------------
	.section	.nv.info._Z19sha1_hashcat_kernelPKjS0_PjPmm,"",@"SHT_CUDA_INFO"
	.sectionflags	@""
	.align	4


	//----- nvinfo : EIATTR_CUDA_API_VERSION
	.align		4
        /*0000*/ 	.byte	0x04, 0x37
        /*0002*/ 	.short	(.L_35 - .L_34)
.L_34:
        /*0004*/ 	.word	0x00000082


	//----- nvinfo : EIATTR_KPARAM_INFO
	.align		4
.L_35:
        /*0008*/ 	.byte	0x04, 0x17
        /*000a*/ 	.short	(.L_37 - .L_36)
.L_36:
        /*000c*/ 	.word	0x00000000
        /*0010*/ 	.short	0x0004
        /*0012*/ 	.short	0x0020
        /*0014*/ 	.byte	0x00, 0xf0, 0x21, 0x00


	//----- nvinfo : EIATTR_KPARAM_INFO
	.align		4
.L_37:
        /*0018*/ 	.byte	0x04, 0x17
        /*001a*/ 	.short	(.L_39 - .L_38)
.L_38:
        /*001c*/ 	.word	0x00000000
        /*0020*/ 	.short	0x0003
        /*0022*/ 	.short	0x0018
        /*0024*/ 	.byte	0x00, 0xf5, 0x21, 0x00


	//----- nvinfo : EIATTR_KPARAM_INFO
	.align		4
.L_39:
        /*0028*/ 	.byte	0x04, 0x17
        /*002a*/ 	.short	(.L_41 - .L_40)
.L_40:
        /*002c*/ 	.word	0x00000000
        /*0030*/ 	.short	0x0002
        /*0032*/ 	.short	0x0010
        /*0034*/ 	.byte	0x00, 0xf5, 0x21, 0x00


	//----- nvinfo : EIATTR_KPARAM_INFO
	.align		4
.L_41:
        /*0038*/ 	.byte	0x04, 0x17
        /*003a*/ 	.short	(.L_43 - .L_42)
.L_42:
        /*003c*/ 	.word	0x00000000
        /*0040*/ 	.short	0x0001
        /*0042*/ 	.short	0x0008
        /*0044*/ 	.byte	0x00, 0xf5, 0x21, 0x00


	//----- nvinfo : EIATTR_KPARAM_INFO
	.align		4
.L_43:
        /*0048*/ 	.byte	0x04, 0x17
        /*004a*/ 	.short	(.L_45 - .L_44)
.L_44:
        /*004c*/ 	.word	0x00000000
        /*0050*/ 	.short	0x0000
        /*0052*/ 	.short	0x0000
        /*0054*/ 	.byte	0x00, 0xf5, 0x21, 0x00


	//----- nvinfo : EIATTR_SPARSE_MMA_MASK
	.align		4
.L_45:
        /*0058*/ 	.byte	0x03, 0x50
        /*005a*/ 	.short	0x0000


	//----- nvinfo : EIATTR_MAXREG_COUNT
	.align		4
        /*005c*/ 	.byte	0x03, 0x1b
        /*005e*/ 	.short	0x00ff


	//----- nvinfo : EIATTR_MERCURY_ISA_VERSION
	.align		4
        /*0060*/ 	.byte	0x03, 0x5f
        /*0062*/ 	.short	0x0101


	//----- nvinfo : EIATTR_VRC_CTA_INIT_COUNT
	.align		4
        /*0064*/ 	.byte	0x02, 0x4a
	.zero		1
	.zero		1


	//----- nvinfo : EIATTR_EXIT_INSTR_OFFSETS
	.align		4
        /*0068*/ 	.byte	0x04, 0x1c
        /*006a*/ 	.short	(.L_47 - .L_46)


	//   ....[0]....
.L_46:
        /*006c*/ 	.word	0x00000010


	//----- nvinfo : EIATTR_CBANK_PARAM_SIZE
	.align		4
.L_47:
        /*0070*/ 	.byte	0x03, 0x19
        /*0072*/ 	.short	0x0028


	//----- nvinfo : EIATTR_PARAM_CBANK
	.align		4
        /*0074*/ 	.byte	0x04, 0x0a
        /*0076*/ 	.short	(.L_49 - .L_48)
	.align		4
.L_48:
        /*0078*/ 	.word	index@(.nv.constant0._Z19sha1_hashcat_kernelPKjS0_PjPmm)
        /*007c*/ 	.short	0x0380
        /*007e*/ 	.short	0x0028


	//----- nvinfo : EIATTR_SW_WAR
	.align		4
.L_49:
        /*0080*/ 	.byte	0x04, 0x36
        /*0082*/ 	.short	(.L_51 - .L_50)
.L_50:
        /*0084*/ 	.word	0x00000008
.L_51:


//--------------------- .nv.callgraph             --------------------------
	.section	.nv.callgraph,"",@"SHT_CUDA_CALLGRAPH"
	.align	4
	.sectionentsize	8
	.align		4
        /*0000*/ 	.word	0x00000000
	.align		4
        /*0004*/ 	.word	0xffffffff
	.align		4
        /*0008*/ 	.word	0x00000000
	.align		4
        /*000c*/ 	.word	0xfffffffe
	.align		4
        /*0010*/ 	.word	0x00000000
	.align		4
        /*0014*/ 	.word	0xfffffffd
	.align		4
        /*0018*/ 	.word	0x00000000
	.align		4
        /*001c*/ 	.word	0xfffffffc


//--------------------- .text._Z27sha1_hashcat_vector4_kernelPKjS0_PjPmm --------------------------
	.section	.text._Z27sha1_hashcat_vector4_kernelPKjS0_PjPmm,"ax",@progbits
	.align	128
        .global         _Z27sha1_hashcat_vector4_kernelPKjS0_PjPmm
        .type           _Z27sha1_hashcat_vector4_kernelPKjS0_PjPmm,@function
        .size           _Z27sha1_hashcat_vector4_kernelPKjS0_PjPmm,(.L_x_128 - _Z27sha1_hashcat_vector4_kernelPKjS0_PjPmm)
        .other          _Z27sha1_hashcat_vector4_kernelPKjS0_PjPmm,@"STO_CUDA_ENTRY STV_DEFAULT"
_Z27sha1_hashcat_vector4_kernelPKjS0_PjPmm:
.text._Z27sha1_hashcat_vector4_kernelPKjS0_PjPmm:
[----:B------:R-:W-:Y:S08]  /*0000*/  LDC R1, c[0x0][0x37c] ;  /* 0x0000df00ff017b82 */ /* 0x000ff00000000800 */
[----:B------:R-:W0:Y:S01]  /*0010*/  LDC.64 R6, c[0x0][0x388] ;  /* 0x0000e200ff067b82 */ /* 0x000e220000000a00 */
[----:B------:R-:W0:Y:S07]  /*0020*/  LDCU.64 UR4, c[0x0][0x358] ;  /* 0x00006b00ff0477ac */ /* 0x000e2e0008000a00 */
[----:B------:R-:W1:Y:S01]  /*0030*/  LDC.64 R4, c[0x0][0x380] ;  /* 0x0000e000ff047b82 */ /* 0x000e620000000a00 */
[----:B------:R-:W2:Y:S01]  /*0040*/  S2R R14, SR_TID.X ;  /* 0x00000000000e7919 */ /* 0x000ea20000002100 */
[----:B------:R-:W3:Y:S01]  /*0050*/  LDCU UR7, c[0x0][0x3a0] ;  /* 0x00007400ff0777ac */ /* 0x000ee20008000800 */
[----:B0-----:R-:W4:Y:S04]  /*0060*/  LDG.E.CONSTANT R3, desc[UR4][R6.64] ;  /* 0x0000000406037981 */ /* 0x001f28000c1e9900 */
[----:B------:R-:W3:Y:S04]  /*0070*/  LDG.E.CONSTANT R8, desc[UR4][R6.64+0x4] ;  /* 0x0000040406087981 */ /* 0x000ee8000c1e9900 */
[----:B------:R-:W2:Y:S04]  /*0080*/  LDG.E.CONSTANT R9, desc[UR4][R6.64+0x8] ;  /* 0x0000080406097981 */ /* 0x000ea8000c1e9900 */
[----:B------:R-:W2:Y:S04]  /*0090*/  LDG.E.CONSTANT R11, desc[UR4][R6.64+0xc] ;  /* 0x00000c04060b7981 */ /* 0x000ea8000c1e9900 */
[----:B------:R-:W2:Y:S04]  /*00a0*/  LDG.E.CONSTANT R12, desc[UR4][R6.64+0x10] ;  /* 0x00001004060c7981 */ /* 0x000ea8000c1e9900 */
[----:B------:R-:W2:Y:S04]  /*00b0*/  LDG.E.CONSTANT R2, desc[UR4][R6.64+0x14] ;  /* 0x0000140406027981 */ /* 0x000ea8000c1e9900 */
[----:B-1----:R-:W2:Y:S04]  /*00c0*/  LDG.E.CONSTANT R0, desc[UR4][R4.64+0x4] ;  /* 0x0000040404007981 */ /* 0x002ea8000c1e9900 */
[----:B------:R0:W2:Y:S04]  /*00d0*/  LDG.E.CONSTANT R25, desc[UR4][R6.64+0x18] ;  /* 0x0000180406197981 */ /* 0x0000a8000c1e9900 */
[----:B------:R-:W2:Y:S04]  /*00e0*/  LDG.E.CONSTANT R24, desc[UR4][R4.64] ;  /* 0x0000000404187981 */ /* 0x000ea8000c1e9900 */
[----:B------:R-:W2:Y:S04]  /*00f0*/  LDG.E.CONSTANT R22, desc[UR4][R4.64+0x8] ;  /* 0x0000080404167981 */ /* 0x000ea8000c1e9900 */
[----:B------:R-:W2:Y:S01]  /*0100*/  LDG.E.CONSTANT R23, desc[UR4][R4.64+0xc] ;  /* 0x00000c0404177981 */ /* 0x000ea2000c1e9900 */
[----:B------:R-:W1:Y:S03]  /*0110*/  S2UR UR6, SR_CTAID.X ;  /* 0x00000000000679c3 */ /* 0x000e660000002500 */
[----:B------:R2:W5:Y:S01]  /*0120*/  LDG.E.CONSTANT R21, desc[UR4][R4.64+0x10] ;  /* 0x0000100404157981 */ /* 0x000562000c1e9900 */
[----:B------:R-:W-:Y:S01]  /*0130*/  BSSY.RECONVERGENT B0, `(.L_x_0) ;  /* 0x0000066000007945 */ /* 0x000fe20003800200 */
[----:B----4-:R-:W-:-:S02]  /*0140*/  PRMT R3, R3, 0x123, RZ ;  /* 0x0000012303037816 */ /* 0x010fc400000000ff */
[----:B---3--:R-:W-:-:S03]  /*0150*/  PRMT R8, R8, 0x123, RZ ;  /* 0x0000012308087816 */ /* 0x008fc600000000ff */
[----:B------:R-:W-:-:S05]  /*0160*/  VIADD R3, R3, 0x9fb498b3 ;  /* 0x9fb498b303037836 */ /* 0x000fca0000000000 */
[C---:B------:R-:W-:Y:S02]  /*0170*/  LEA.HI R8, R3.reuse, R8, R3, 0x5 ;  /* 0x0000000803087211 */ /* 0x040fe400078f2803 */
[----:B------:R-:W-:-:S03]  /*0180*/  LOP3.LUT R10, R3, 0x22222222, RZ, 0xc0, !PT ;  /* 0x22222222030a7812 */ /* 0x000fc600078ec0ff */
[----:B------:R-:W-:Y:S01]  /*0190*/  VIADD R8, R8, 0x66b0cd0d ;  /* 0x66b0cd0d08087836 */ /* 0x000fe20000000000 */
[----:B0-----:R-:W-:Y:S02]  /*01a0*/  LOP3.LUT R7, R10, 0x7bf36ae2, RZ, 0x3c, !PT ;  /* 0x7bf36ae20a077812 */ /* 0x001fe400078e3cff */
[----:B--2---:R-:W-:Y:S02]  /*01b0*/  PRMT R9, R9, 0x123, RZ ;  /* 0x0000012309097816 */ /* 0x004fe400000000ff */
[----:B------:R-:W-:Y:S02]  /*01c0*/  LEA.HI R6, R8, R7, R8, 0x5 ;  /* 0x0000000708067211 */ /* 0x000fe400078f2808 */
[----:B------:R-:W-:Y:S02]  /*01d0*/  SHF.L.W.U32.HI R5, R3, 0x1e, R3 ;  /* 0x0000001e03057819 */ /* 0x000fe40000010e03 */
[----:B------:R-:W-:Y:S02]  /*01e0*/  IADD3 R6, PT, PT, R6, -0xcc2a969, R9 ;  /* 0xf33d569706067810 */ /* 0x000fe40007ffe009 */
[----:B------:R-:W1:Y:S01]  /*01f0*/  LDC R9, c[0x0][0x360] ;  /* 0x0000d800ff097b82 */ /* 0x000e620000000800 */
[----:B------:R-:W-:-:S02]  /*0200*/  LOP3.LUT R3, R8, 0x59d148c0, R5, 0xac, !PT ;  /* 0x59d148c008037812 */ /* 0x000fc400078eac05 */
[----:B------:R-:W-:Y:S02]  /*0210*/  PRMT R11, R11, 0x123, RZ ;  /* 0x000001230b0b7816 */ /* 0x000fe400000000ff */
[----:B------:R-:W-:Y:S02]  /*0220*/  LEA.HI R4, R6, R3, R6, 0x5 ;  /* 0x0000000306047211 */ /* 0x000fe400078f2806 */
[----:B------:R-:W-:Y:S02]  /*0230*/  SHF.L.W.U32.HI R8, R8, 0x1e, R8 ;  /* 0x0000001e08087819 */ /* 0x000fe40000010e08 */
[----:B------:R-:W-:Y:S02]  /*0240*/  IADD3 R4, PT, PT, R4, -0x298a1b85, R11 ;  /* 0xd675e47b04047810 */ /* 0x000fe40007ffe00b */
[----:B------:R-:W-:Y:S02]  /*0250*/  SHF.L.W.U32.HI R3, R6, 0x1e, R6 ;  /* 0x0000001e06037819 */ /* 0x000fe40000010e06 */
[----:B------:R-:W-:-:S02]  /*0260*/  LOP3.LUT R7, R5, R6, R8, 0xb8, !PT ;  /* 0x0000000605077212 */ /* 0x000fc400078eb808 */
[----:B------:R-:W-:Y:S02]  /*0270*/  LOP3.LUT R6, R8, R4, R3, 0xb8, !PT ;  /* 0x0000000408067212 */ /* 0x000fe400078eb803 */
[----:B------:R-:W-:Y:S02]  /*0280*/  PRMT R12, R12, 0x123, RZ ;  /* 0x000001230c0c7816 */ /* 0x000fe400000000ff */
[----:B------:R-:W-:Y:S01]  /*0290*/  LEA.HI R7, R4, R7, R4, 0x5 ;  /* 0x0000000704077211 */ /* 0x000fe200078f2804 */
[----:B------:R-:W-:-:S03]  /*02a0*/  IMAD.IADD R10, R5, 0x1, R6 ;  /* 0x00000001050a7824 */ /* 0x000fc600078e0206 */
[----:B------:R-:W-:Y:S02]  /*02b0*/  IADD3 R5, PT, PT, R7, -0x4bac3da7, R12 ;  /* 0xb453c25907057810 */ /* 0x000fe40007ffe00c */
[----:B------:R-:W-:Y:S01]  /*02c0*/  PRMT R6, R2, 0x123, RZ ;  /* 0x0000012302067816 */ /* 0x000fe200000000ff */
[----:B-1----:R-:W-:Y:S01]  /*02d0*/  IMAD R2, R9, UR6, R14 ;  /* 0x0000000609027c24 */ /* 0x002fe2000f8e020e */
[----:B------:R-:W-:Y:S02]  /*02e0*/  SHF.L.W.U32.HI R16, R4, 0x1e, R4 ;  /* 0x0000001e04107819 */ /* 0x000fe40000010e04 */
[----:B------:R-:W-:Y:S02]  /*02f0*/  LEA.HI R7, R5, R10, R5, 0x5 ;  /* 0x0000000a05077211 */ /* 0x000fe400078f2805 */
[----:B------:R-:W-:Y:S02]  /*0300*/  LOP3.LUT R9, R3, R5, R16, 0xb8, !PT ;  /* 0x0000000503097212 */ /* 0x000fe400078eb810 */
[----:B------:R-:W-:Y:S01]  /*0310*/  LEA R2, R2, UR7, 0x6 ;  /* 0x0000000702027c11 */ /* 0x000fe2000f8e30ff */
[----:B------:R-:W-:-:S02]  /*0320*/  IMAD.IADD R6, R6, 0x1, R7 ;  /* 0x0000000106067824 */ /* 0x000fc400078e0207 */
[----:B------:R-:W-:Y:S02]  /*0330*/  IMAD.IADD R9, R8, 0x1, R9 ;  /* 0x0000000108097824 */ /* 0x000fe400078e0209 */
[C---:B------:R-:W-:Y:S02]  /*0340*/  VIADD R4, R6.reuse, 0x5a827999 ;  /* 0x5a82799906047836 */ /* 0x040fe40000000000 */
[----:B------:R-:W-:Y:S02]  /*0350*/  VIADD R7, R6, 0x4a502522 ;  /* 0x4a50252206077836 */ /* 0x000fe40000000000 */
[----:B------:R-:W-:Y:S01]  /*0360*/  VIADD R12, R2, 0x1 ;  /* 0x00000001020c7836 */ /* 0x000fe20000000000 */
[----:B------:R-:W-:Y:S01]  /*0370*/  LEA.HI R9, R4, R9, R4, 0x5 ;  /* 0x0000000904097211 */ /* 0x000fe200078f2804 */
[----:B------:R-:W-:Y:S01]  /*0380*/  VIADD R4, R2, 0x2 ;  /* 0x0000000202047836 */ /* 0x000fe20000000000 */
[----:B------:R-:W-:Y:S02]  /*0390*/  ISETP.NE.AND P0, PT, R7, R0, PT ;  /* 0x000000000700720c */ /* 0x000fe40003f05270 */
[----:B------:R-:W-:-:S02]  /*03a0*/  LOP3.LUT R0, R25, R12, RZ, 0x3c, !PT ;  /* 0x0000000c19007212 */ /* 0x000fc400078e3cff */
[C---:B------:R-:W-:Y:S02]  /*03b0*/  LOP3.LUT R6, R25.reuse, R2, RZ, 0x3c, !PT ;  /* 0x0000000219067212 */ /* 0x040fe400078e3cff */
[----:B------:R-:W-:Y:S02]  /*03c0*/  PRMT R11, R0, 0x123, RZ ;  /* 0x00000123000b7816 */ /* 0x000fe400000000ff */
[----:B------:R-:W-:Y:S01]  /*03d0*/  LOP3.LUT R0, R25, R4, RZ, 0x3c, !PT ;  /* 0x0000000419007212 */ /* 0x000fe200078e3cff */
[----:B------:R-:W-:Y:S01]  /*03e0*/  VIADD R20, R9, 0xc1c79c9a ;  /* 0xc1c79c9a09147836 */ /* 0x000fe20000000000 */
[----:B------:R-:W-:Y:S01]  /*03f0*/  PRMT R7, R6, 0x123, RZ ;  /* 0x0000012306077816 */ /* 0x000fe200000000ff */
[----:B------:R-:W-:Y:S01]  /*0400*/  VIADD R6, R2, 0x3 ;  /* 0x0000000302067836 */ /* 0x000fe20000000000 */
[----:B------:R-:W-:Y:S01]  /*0410*/  PRMT R15, R0, 0x123, RZ ;  /* 0x00000123000f7816 */ /* 0x000fe200000000ff */
[----:B------:R-:W-:Y:S02]  /*0420*/  VIADD R10, R2, 0x5 ;  /* 0x00000005020a7836 */ /* 0x000fe40000000000 */
[----:B------:R-:W-:Y:S01]  /*0430*/  IMAD.IADD R9, R7, 0x1, R20 ;  /* 0x0000000107097824 */ /* 0x000fe200078e0214 */
[C---:B------:R-:W-:Y:S01]  /*0440*/  LOP3.LUT R8, R25.reuse, R6, RZ, 0x3c, !PT ;  /* 0x0000000619087212 */ /* 0x040fe200078e3cff */
[----:B------:R-:W-:Y:S01]  /*0450*/  IMAD.IADD R15, R20, 0x1, R15 ;  /* 0x00000001140f7824 */ /* 0x000fe200078e020f */
[----:B------:R-:W-:-:S02]  /*0460*/  LOP3.LUT R18, R25, R10, RZ, 0x3c, !PT ;  /* 0x0000000a19127212 */ /* 0x000fc400078e3cff */
[-C--:B------:R-:W-:Y:S02]  /*0470*/  ISETP.NE.OR P3, PT, R9, R24.reuse, P0 ;  /* 0x000000180900720c */ /* 0x080fe40000765670 */
[----:B------:R-:W-:Y:S01]  /*0480*/  PRMT R9, R8, 0x123, RZ ;  /* 0x0000012308097816 */ /* 0x000fe200000000ff */
[----:B------:R-:W-:Y:S01]  /*0490*/  VIADD R8, R2, 0x4 ;  /* 0x0000000402087836 */ /* 0x000fe20000000000 */
[----:B------:R-:W-:Y:S01]  /*04a0*/  ISETP.NE.OR P4, PT, R15, R24, P0 ;  /* 0x000000180f00720c */ /* 0x000fe20000785670 */
[----:B------:R-:W-:Y:S01]  /*04b0*/  IMAD.IADD R11, R20, 0x1, R11 ;  /* 0x00000001140b7824 */ /* 0x000fe200078e020b */
[----:B------:R-:W-:Y:S02]  /*04c0*/  SHF.L.W.U32.HI R15, R5, 0x1e, R5 ;  /* 0x0000001e050f7819 */ /* 0x000fe40000010e05 */
[----:B------:R-:W-:Y:S01]  /*04d0*/  PRMT R27, R18, 0x123, RZ ;  /* 0x00000123121b7816 */ /* 0x000fe200000000ff */
[----:B------:R-:W-:Y:S01]  /*04e0*/  VIADD R14, R2, 0x6 ;  /* 0x00000006020e7836 */ /* 0x000fe20000000000 */
[----:B------:R-:W-:Y:S01]  /*04f0*/  LOP3.LUT R0, R25, R8, RZ, 0x3c, !PT ;  /* 0x0000000819007212 */ /* 0x000fe200078e3cff */
[----:B------:R-:W-:Y:S01]  /*0500*/  VIADD R19, R15, 0x98badcfe ;  /* 0x98badcfe0f137836 */ /* 0x000fe20000000000 */
[----:B------:R-:W-:Y:S01]  /*0510*/  ISETP.NE.OR P2, PT, R11, R24, P0 ;  /* 0x000000180b00720c */ /* 0x000fe20000745670 */
[----:B------:R-:W-:Y:S01]  /*0520*/  IMAD.IADD R27, R20, 0x1, R27 ;  /* 0x00000001141b7824 */ /* 0x000fe200078e021b */
[----:B------:R-:W-:-:S02]  /*0530*/  PRMT R17, R0, 0x123, RZ ;  /* 0x0000012300117816 */ /* 0x000fc400000000ff */
[----:B------:R-:W-:Y:S02]  /*0540*/  LOP3.LUT R0, R25, R14, RZ, 0x3c, !PT ;  /* 0x0000000e19007212 */ /* 0x000fe400078e3cff */
[----:B------:R-:W-:Y:S01]  /*0550*/  ISETP.NE.OR P6, PT, R19, R22, P2 ;  /* 0x000000161300720c */ /* 0x000fe200017c5670 */
[C---:B------:R-:W-:Y:S01]  /*0560*/  IMAD.IADD R11, R20.reuse, 0x1, R9 ;  /* 0x00000001140b7824 */ /* 0x040fe200078e0209 */
[-C--:B------:R-:W-:Y:S01]  /*0570*/  ISETP.NE.OR P2, PT, R27, R24.reuse, P0 ;  /* 0x000000181b00720c */ /* 0x080fe20000745670 */
[----:B------:R-:W-:Y:S01]  /*0580*/  IMAD.IADD R17, R20, 0x1, R17 ;  /* 0x0000000114117824 */ /* 0x000fe200078e0211 */
[----:B------:R-:W-:Y:S01]  /*0590*/  PRMT R27, R0, 0x123, RZ ;  /* 0x00000123001b7816 */ /* 0x000fe200000000ff */
[----:B------:R-:W-:Y:S01]  /*05a0*/  VIADD R18, R16, 0x10325476 ;  /* 0x1032547610127836 */ /* 0x000fe20000000000 */
[-C--:B------:R-:W-:Y:S01]  /*05b0*/  ISETP.NE.OR P1, PT, R11, R24.reuse, P0 ;  /* 0x000000180b00720c */ /* 0x080fe20000725670 */
[----:B------:R-:W-:Y:S01]  /*05c0*/  VIADD R0, R3, 0xc3d2e1f0 ;  /* 0xc3d2e1f003007836 */ /* 0x000fe20000000000 */
[----:B------:R-:W-:Y:S01]  /*05d0*/  ISETP.NE.OR P5, PT, R17, R24, P0 ;  /* 0x000000181100720c */ /* 0x000fe200007a5670 */
[----:B------:R-:W-:Y:S01]  /*05e0*/  IMAD.IADD R27, R20, 0x1, R27 ;  /* 0x00000001141b7824 */ /* 0x000fe200078e021b */
[----:B------:R-:W-:Y:S01]  /*05f0*/  ISETP.NE.OR P6, PT, R18, R23, P6 ;  /* 0x000000171200720c */ /* 0x000fe200037c5670 */
[----:B------:R-:W-:-:S12]  /*0600*/  @P3 BRA `(.L_x_1) ;  /* 0x0000000000603947 */ /* 0x000fd80003800000 */
[----:B------:R-:W-:Y:S02]  /*0610*/  VIADD R16, R16, 0x10325476 ;  /* 0x1032547610107836 */ /* 0x000fe40000000000 */
[----:B------:R-:W-:-:S03]  /*0620*/  VIADD R17, R15, 0x98badcfe ;  /* 0x98badcfe0f117836 */ /* 0x000fc60000000000 */
[----:B------:R-:W-:Y:S01]  /*0630*/  ISETP.NE.AND P3, PT, R16, R23, PT ;  /* 0x000000171000720c */ /* 0x000fe20003f65270 */
[----:B------:R-:W-:-:S03]  /*0640*/  VIADD R16, R3, 0xc3d2e1f0 ;  /* 0xc3d2e1f003107836 */ /* 0x000fc60000000000 */
[----:B------:R-:W-:-:S04]  /*0650*/  ISETP.NE.OR P3, PT, R17, R22, P3 ;  /* 0x000000161100720c */ /* 0x000fc80001f65670 */
[----:B-----5:R-:W-:-:S13]  /*0660*/  ISETP.NE.OR P3, PT, R16, R21, P3 ;  /* 0x000000151000720c */ /* 0x020fda0001f65670 */
[----:B------:R-:W-:Y:S05]  /*0670*/  @P3 BRA `(.L_x_1) ;  /* 0x0000000000443947 */ /* 0x000fea0003800000 */
[----:B------:R-:W0:Y:S01]  /*0680*/  S2R R3, SR_LANEID ;  /* 0x0000000000037919 */ /* 0x000e220000000000 */
[----:B------:R-:W-:Y:S01]  /*0690*/  VOTEU.ANY UR6, UPT, PT ;  /* 0x0000000000067886 */ /* 0x000fe200038e0100 */
[----:B------:R-:W1:Y:S01]  /*06a0*/  LDC.64 R28, c[0x0][0x390] ;  /* 0x0000e400ff1c7b82 */ /* 0x000e620000000a00 */
[----:B------:R-:W0:Y:S08]  /*06b0*/  FLO.U32 R26, UR6 ;  /* 0x00000006001a7d00 */ /* 0x000e3000080e0000 */
[----:B------:R-:W1:Y:S01]  /*06c0*/  POPC R31, UR6 ;  /* 0x00000006001f7d09 */ /* 0x000e620008000000 */
[----:B0-----:R-:W-:-:S13]  /*06d0*/  ISETP.EQ.U32.AND P3, PT, R26, R3, PT ;  /* 0x000000031a00720c */ /* 0x001fda0003f62070 */
[----:B-1----:R-:W2:Y:S01]  /*06e0*/  @P3 ATOMG.E.ADD.STRONG.GPU PT, R29, desc[UR4][R28.64], R31 ;  /* 0x8000001f1c1d39a8 */ /* 0x002ea200081ef104 */
[----:B------:R-:W0:Y:S02]  /*06f0*/  S2R R16, SR_LTMASK ;  /* 0x0000000000107919 */ /* 0x000e240000003900 */
[----:B0-----:R-:W-:-:S06]  /*0700*/  LOP3.LUT R30, R16, UR6, RZ, 0xc0, !PT ;  /* 0x00000006101e7c12 */ /* 0x001fcc000f8ec0ff */
[----:B------:R-:W0:Y:S01]  /*0710*/  POPC R30, R30 ;  /* 0x0000001e001e7309 */ /* 0x000e220000000000 */
[----:B--2---:R-:W0:Y:S02]  /*0720*/  SHFL.IDX PT, R3, R29, R26, 0x1f ;  /* 0x00001f1a1d037589 */ /* 0x004e2400000e0000 */
[----:B0-----:R-:W-:-:S05]  /*0730*/  IMAD.IADD R3, R3, 0x1, R30 ;  /* 0x0000000103037824 */ /* 0x001fca00078e021e */
[----:B------:R-:W-:-:S13]  /*0740*/  ISETP.GT.U32.AND P3, PT, R3, 0x3ff, PT ;  /* 0x000003ff0300780c */ /* 0x000fda0003f64070 */
[----:B------:R-:W0:Y:S02]  /*0750*/  @!P3 LDC.64 R16, c[0x0][0x398] ;  /* 0x0000e600ff10bb82 */ /* 0x000e240000000a00 */
[----:B0-----:R-:W-:-:S04]  /*0760*/  @!P3 IMAD.WIDE.U32 R16, R3, 0x8, R16 ;  /* 0x000000080310b825 */ /* 0x001fc800078e0010 */
[----:B------:R-:W-:-:S05]  /*0770*/  @!P3 IMAD.MOV.U32 R3, RZ, RZ, RZ ;  /* 0x000000ffff03b224 */ /* 0x000fca00078e00ff */
[----:B------:R0:W-:Y:S02]  /*0780*/  @!P3 STG.E.64 desc[UR4][R16.64], R2 ;  /* 0x000000021000b986 */ /* 0x0001e4000c101b04 */
.L_x_1:
[----:B------:R-:W-:Y:S05]  /*0790*/  BSYNC.RECONVERGENT B0 ;  /* 0x0000000000007941 */ /* 0x000fea0003800200 */
.L_x_0:
[----:B-----5:R-:W-:Y:S01]  /*07a0*/  ISETP.NE.OR P6, PT, R0, R21, P6 ;  /* 0x000000150000720c */ /* 0x020fe200037c5670 */
[----:B0-----:R-:W-:Y:S01]  /*07b0*/  VIADD R16, R2, 0x7 ;  /* 0x0000000702107836 */ /* 0x001fe20000000000 */
[----:B------:R-:W-:Y:S01]  /*07c0*/  BSSY.RECONVERGENT B0, `(.L_x_2) ;  /* 0x0000017000007945 */ /* 0x000fe20003800200 */
[----:B------:R-:W-:Y:S02]  /*07d0*/  ISETP.NE.OR P3, PT, R27, R24, P0 ;  /* 0x000000181b00720c */ /* 0x000fe40000765670 */
[----:B------:R-:W-:Y:S02]  /*07e0*/  ISETP.NE.OR P4, PT, R19, R22, P4 ;  /* 0x000000161300720c */ /* 0x000fe40002785670 */
[----:B------:R-:W-:-:S04]  /*07f0*/  LOP3.LUT R31, R25, R16, RZ, 0x3c, !PT ;  /* 0x00000010191f7212 */ /* 0x000fc800078e3cff */
[----:B------:R-:W-:Y:S02]  /*0800*/  PRMT R31, R31, 0x123, RZ ;  /* 0x000001231f1f7816 */ /* 0x000fe400000000ff */
        /* <DEDUP_REMOVED lines=18> */
.L_x_3:
[----:B------:R-:W-:Y:S05]  /*0930*/  BSYNC.RECONVERGENT B0 ;  /* 0x0000000000007941 */ /* 0x000fea0003800200 */
.L_x_2:
[----:B------:R-:W-:Y:S01]  /*0940*/  ISETP.NE.OR P6, PT, R18, R23, P4 ;  /* 0x000000171200720c */ /* 0x000fe200027c5670 */
[----:B0-----:R-:W-:Y:S01]  /*0950*/  VIADD R12, R2, 0x8 ;  /* 0x00000008020c7836 */ /* 0x001fe20000000000 */
[----:B------:R-:W-:Y:S01]  /*0960*/  ISETP.NE.OR P1, PT, R19, R22, P1 ;  /* 0x000000161300720c */ /* 0x000fe20000f25670 */
[----:B------:R-:W-:Y:S01]  /*0970*/  IMAD.IADD R31, R20, 0x1, R31 ;  /* 0x00000001141f7824 */ /* 0x000fe200078e021f */
[----:B------:R-:W-:Y:S01]  /*0980*/  ISETP.NE.OR P6, PT, R0, R21, P6 ;  /* 0x000000150000720c */ /* 0x000fe200037c5670 */
[----:B------:R-:W-:Y:S01]  /*0990*/  BSSY.RECONVERGENT B0, `(.L_x_4) ;  /* 0x0000018000007945 */ /* 0x000fe20003800200 */
[----:B------:R-:W-:Y:S02]  /*09a0*/  LOP3.LUT R26, R25, R12, RZ, 0x3c, !PT ;  /* 0x0000000c191a7212 */ /* 0x000fe400078e3cff */
[----:B------:R-:W-:Y:S02]  /*09b0*/  ISETP.NE.OR P4, PT, R31, R24, P0 ;  /* 0x000000181f00720c */ /* 0x000fe40000785670 */
[----:B------:R-:W-:-:S02]  /*09c0*/  PRMT R31, R26, 0x123, RZ ;  /* 0x000001231a1f7816 */ /* 0x000fc400000000ff */
[----:B------:R-:W-:-:S03]  /*09d0*/  ISETP.NE.OR P1, PT, R18, R23, P1 ;  /* 0x000000171200720c */ /* 0x000fc60000f25670 */
[----:B------:R-:W-:Y:S02]  /*09e0*/  IMAD.IADD R31, R20, 0x1, R31 ;  /* 0x00000001141f7824 */ /* 0x000fe400078e021f */
[----:B------:R-:W-:Y:S08]  /*09f0*/  @P6 BRA `(.L_x_5) ;  /* 0x0000000000446947 */ /* 0x000ff00003800000 */
        /* <DEDUP_REMOVED lines=17> */
.L_x_5:
[----:B------:R-:W-:Y:S05]  /*0b10*/  BSYNC.RECONVERGENT B0 ;  /* 0x0000000000007941 */ /* 0x000fea0003800200 */
.L_x_4:
[----:B------:R-:W-:Y:S01]  /*0b20*/  ISETP.NE.OR P1, PT, R0, R21, P1 ;  /* 0x000000150000720c */ /* 0x000fe20000f25670 */
[----:B0-----:R-:W-:Y:S01]  /*0b30*/  VIADD R4, R2, 0x9 ;  /* 0x0000000902047836 */ /* 0x001fe20000000000 */
[----:B------:R-:W-:Y:S01]  /*0b40*/  ISETP.NE.OR P6, PT, R31, R24, P0 ;  /* 0x000000181f00720c */ /* 0x000fe200007c5670 */
[----:B------:R-:W-:Y:S01]  /*0b50*/  BSSY.RECONVERGENT B0, `(.L_x_6) ;  /* 0x0000016000007945 */ /* 0x000fe20003800200 */
[----:B------:R-:W-:Y:S02]  /*0b60*/  ISETP.NE.OR P5, PT, R19, R22, P5 ;  /* 0x000000161300720c */ /* 0x000fe40002fa5670 */
[----:B------:R-:W-:-:S04]  /*0b70*/  LOP3.LUT R31, R25, R4, RZ, 0x3c, !PT ;  /* 0x00000004191f7212 */ /* 0x000fc800078e3cff */
[----:B------:R-:W-:-:S03]  /*0b80*/  PRMT R31, R31, 0x123, RZ ;  /* 0x000001231f1f7816 */ /* 0x000fc600000000ff */
        /* <DEDUP_REMOVED lines=18> */
.L_x_7:
[----:B------:R-:W-:Y:S05]  /*0cb0*/  BSYNC.RECONVERGENT B0 ;  /* 0x0000000000007941 */ /* 0x000fea0003800200 */
.L_x_6:
        /* <DEDUP_REMOVED lines=29> */
.L_x_9:
[----:B------:R-:W-:Y:S05]  /*0e90*/  BSYNC.RECONVERGENT B0 ;  /* 0x0000000000007941 */ /* 0x000fea0003800200 */
.L_x_8:
        /* <DEDUP_REMOVED lines=25> */
.L_x_11:
[----:B------:R-:W-:Y:S05]  /*1030*/  BSYNC.RECONVERGENT B0 ;  /* 0x0000000000007941 */ /* 0x000fea0003800200 */
.L_x_10:
        /* <DEDUP_REMOVED lines=29> */
.L_x_13:
[----:B------:R-:W-:Y:S05]  /*1210*/  BSYNC.RECONVERGENT B0 ;  /* 0x0000000000007941 */ /* 0x000fea0003800200 */
.L_x_12:
        /* <DEDUP_REMOVED lines=25> */
.L_x_15:
[----:B------:R-:W-:Y:S05]  /*13b0*/  BSYNC.RECONVERGENT B0 ;  /* 0x0000000000007941 */ /* 0x000fea0003800200 */
.L_x_14:
        /* <DEDUP_REMOVED lines=29> */
.L_x_17:
[----:B------:R-:W-:Y:S05]  /*1590*/  BSYNC.RECONVERGENT B0 ;  /* 0x0000000000007941 */ /* 0x000fea0003800200 */
.L_x_16:
        /* <DEDUP_REMOVED lines=25> */
.L_x_19:
[----:B------:R-:W-:Y:S05]  /*1730*/  BSYNC.RECONVERGENT B0 ;  /* 0x0000000000007941 */ /* 0x000fea0003800200 */
.L_x_18:
        /* <DEDUP_REMOVED lines=29> */
.L_x_21:
[----:B------:R-:W-:Y:S05]  /*1910*/  BSYNC.RECONVERGENT B0 ;  /* 0x0000000000007941 */ /* 0x000fea0003800200 */
.L_x_20:
        /* <DEDUP_REMOVED lines=25> */
.L_x_23:
[----:B------:R-:W-:Y:S05]  /*1ab0*/  BSYNC.RECONVERGENT B0 ;  /* 0x0000000000007941 */ /* 0x000fea0003800200 */
.L_x_22:
        /* <DEDUP_REMOVED lines=29> */
.L_x_25:
[----:B------:R-:W-:Y:S05]  /*1c90*/  BSYNC.RECONVERGENT B0 ;  /* 0x0000000000007941 */ /* 0x000fea0003800200 */
.L_x_24:
        /* <DEDUP_REMOVED lines=25> */
.L_x_27:
[----:B------:R-:W-:Y:S05]  /*1e30*/  BSYNC.RECONVERGENT B0 ;  /* 0x0000000000007941 */ /* 0x000fea0003800200 */
.L_x_26:
        /* <DEDUP_REMOVED lines=29> */
.L_x_29:
[----:B------:R-:W-:Y:S05]  /*2010*/  BSYNC.RECONVERGENT B0 ;  /* 0x0000000000007941 */ /* 0x000fea0003800200 */
.L_x_28:
        /* <DEDUP_REMOVED lines=25> */
.L_x_31:
[----:B------:R-:W-:Y:S05]  /*21b0*/  BSYNC.RECONVERGENT B0 ;  /* 0x0000000000007941 */ /* 0x000fea0003800200 */
.L_x_30:
        /* <DEDUP_REMOVED lines=29> */
.L_x_33:
[----:B------:R-:W-:Y:S05]  /*2390*/  BSYNC.RECONVERGENT B0 ;  /* 0x0000000000007941 */ /* 0x000fea0003800200 */
.L_x_32:
        /* <DEDUP_REMOVED lines=25> */
.L_x_35:
[----:B------:R-:W-:Y:S05]  /*2530*/  BSYNC.RECONVERGENT B0 ;  /* 0x0000000000007941 */ /* 0x000fea0003800200 */
.L_x_34:
        /* <DEDUP_REMOVED lines=29> */
.L_x_37:
[----:B------:R-:W-:Y:S05]  /*2710*/  BSYNC.RECONVERGENT B0 ;  /* 0x0000000000007941 */ /* 0x000fea0003800200 */
.L_x_36:
        /* <DEDUP_REMOVED lines=25> */
.L_x_39:
[----:B------:R-:W-:Y:S05]  /*28b0*/  BSYNC.RECONVERGENT B0 ;  /* 0x0000000000007941 */ /* 0x000fea0003800200 */
.L_x_38:
        /* <DEDUP_REMOVED lines=29> */
.L_x_41:
[----:B------:R-:W-:Y:S05]  /*2a90*/  BSYNC.RECONVERGENT B0 ;  /* 0x0000000000007941 */ /* 0x000fea0003800200 */
.L_x_40:
        /* <DEDUP_REMOVED lines=25> */
.L_x_43:
[----:B------:R-:W-:Y:S05]  /*2c30*/  BSYNC.RECONVERGENT B0 ;  /* 0x0000000000007941 */ /* 0x000fea0003800200 */
.L_x_42:
        /* <DEDUP_REMOVED lines=29> */
.L_x_45:
[----:B------:R-:W-:Y:S05]  /*2e10*/  BSYNC.RECONVERGENT B0 ;  /* 0x0000000000007941 */ /* 0x000fea0003800200 */
.L_x_44:
        /* <DEDUP_REMOVED lines=25> */
.L_x_47:
[----:B------:R-:W-:Y:S05]  /*2fb0*/  BSYNC.RECONVERGENT B0 ;  /* 0x0000000000007941 */ /* 0x000fea0003800200 */
.L_x_46:
        /* <DEDUP_REMOVED lines=29> */
.L_x_49:
[----:B------:R-:W-:Y:S05]  /*3190*/  BSYNC.RECONVERGENT B0 ;  /* 0x0000000000007941 */ /* 0x000fea0003800200 */
.L_x_48:
        /* <DEDUP_REMOVED lines=25> */
.L_x_51:
[----:B------:R-:W-:Y:S05]  /*3330*/  BSYNC.RECONVERGENT B0 ;  /* 0x0000000000007941 */ /* 0x000fea0003800200 */
.L_x_50:
        /* <DEDUP_REMOVED lines=29> */
.L_x_53:
[----:B------:R-:W-:Y:S05]  /*3510*/  BSYNC.RECONVERGENT B0 ;  /* 0x0000000000007941 */ /* 0x000fea0003800200 */
.L_x_52:
        /* <DEDUP_REMOVED lines=25> */
.L_x_55:
[----:B------:R-:W-:Y:S05]  /*36b0*/  BSYNC.RECONVERGENT B0 ;  /* 0x0000000000007941 */ /* 0x000fea0003800200 */
.L_x_54:
        /* <DEDUP_REMOVED lines=29> */
.L_x_57:
[----:B------:R-:W-:Y:S05]  /*3890*/  BSYNC.RECONVERGENT B0 ;  /* 0x0000000000007941 */ /* 0x000fea0003800200 */
.L_x_56:
        /* <DEDUP_REMOVED lines=25> */
.L_x_59:
[----:B------:R-:W-:Y:S05]  /*3a30*/  BSYNC.RECONVERGENT B0 ;  /* 0x0000000000007941 */ /* 0x000fea0003800200 */
.L_x_58:
        /* <DEDUP_REMOVED lines=29> */
.L_x_61:
[----:B------:R-:W-:Y:S05]  /*3c10*/  BSYNC.RECONVERGENT B0 ;  /* 0x0000000000007941 */ /* 0x000fea0003800200 */
.L_x_60:
        /* <DEDUP_REMOVED lines=25> */
.L_x_63:
[----:B------:R-:W-:Y:S05]  /*3db0*/  BSYNC.RECONVERGENT B0 ;  /* 0x0000000000007941 */ /* 0x000fea0003800200 */
.L_x_62:
        /* <DEDUP_REMOVED lines=29> */
.L_x_65:
[----:B------:R-:W-:Y:S05]  /*3f90*/  BSYNC.RECONVERGENT B0 ;  /* 0x0000000000007941 */ /* 0x000fea0003800200 */
.L_x_64:
        /* <DEDUP_REMOVED lines=25> */
.L_x_67:
[----:B------:R-:W-:Y:S05]  /*4130*/  BSYNC.RECONVERGENT B0 ;  /* 0x0000000000007941 */ /* 0x000fea0003800200 */
.L_x_66:
        /* <DEDUP_REMOVED lines=29> */
.L_x_69:
[----:B------:R-:W-:Y:S05]  /*4310*/  BSYNC.RECONVERGENT B0 ;  /* 0x0000000000007941 */ /* 0x000fea0003800200 */
.L_x_68:
        /* <DEDUP_REMOVED lines=25> */
.L_x_71:
[----:B------:R-:W-:Y:S05]  /*44b0*/  BSYNC.RECONVERGENT B0 ;  /* 0x0000000000007941 */ /* 0x000fea0003800200 */
.L_x_70:
        /* <DEDUP_REMOVED lines=29> */
.L_x_73:
[----:B------:R-:W-:Y:S05]  /*4690*/  BSYNC.RECONVERGENT B0 ;  /* 0x0000000000007941 */ /* 0x000fea0003800200 */
.L_x_72:
        /* <DEDUP_REMOVED lines=25> */
.L_x_75:
[----:B------:R-:W-:Y:S05]  /*4830*/  BSYNC.RECONVERGENT B0 ;  /* 0x0000000000007941 */ /* 0x000fea0003800200 */
.L_x_74:
        /* <DEDUP_REMOVED lines=29> */
.L_x_77:
[----:B------:R-:W-:Y:S05]  /*4a10*/  BSYNC.RECONVERGENT B0 ;  /* 0x0000000000007941 */ /* 0x000fea0003800200 */
.L_x_76:
        /* <DEDUP_REMOVED lines=25> */
.L_x_79:
[----:B------:R-:W-:Y:S05]  /*4bb0*/  BSYNC.RECONVERGENT B0 ;  /* 0x0000000000007941 */ /* 0x000fea0003800200 */
.L_x_78:
        /* <DEDUP_REMOVED lines=29> */
.L_x_81:
[----:B------:R-:W-:Y:S05]  /*4d90*/  BSYNC.RECONVERGENT B0 ;  /* 0x0000000000007941 */ /* 0x000fea0003800200 */
.L_x_80:
        /* <DEDUP_REMOVED lines=25> */
.L_x_83:
[----:B------:R-:W-:Y:S05]  /*4f30*/  BSYNC.RECONVERGENT B0 ;  /* 0x0000000000007941 */ /* 0x000fea0003800200 */
.L_x_82:
        /* <DEDUP_REMOVED lines=29> */
.L_x_85:
[----:B------:R-:W-:Y:S05]  /*5110*/  BSYNC.RECONVERGENT B0 ;  /* 0x0000000000007941 */ /* 0x000fea0003800200 */
.L_x_84:
        /* <DEDUP_REMOVED lines=25> */
.L_x_87:
[----:B------:R-:W-:Y:S05]  /*52b0*/  BSYNC.RECONVERGENT B0 ;  /* 0x0000000000007941 */ /* 0x000fea0003800200 */
.L_x_86:
        /* <DEDUP_REMOVED lines=29> */
.L_x_89:
[----:B------:R-:W-:Y:S05]  /*5490*/  BSYNC.RECONVERGENT B0 ;  /* 0x0000000000007941 */ /* 0x000fea0003800200 */
.L_x_88:
        /* <DEDUP_REMOVED lines=25> */
.L_x_91:
[----:B------:R-:W-:Y:S05]  /*5630*/  BSYNC.RECONVERGENT B0 ;  /* 0x0000000000007941 */ /* 0x000fea0003800200 */
.L_x_90:
        /* <DEDUP_REMOVED lines=29> */
.L_x_93:
[----:B------:R-:W-:Y:S05]  /*5810*/  BSYNC.RECONVERGENT B0 ;  /* 0x0000000000007941 */ /* 0x000fea0003800200 */
.L_x_92:
        /* <DEDUP_REMOVED lines=25> */
.L_x_95:
[----:B------:R-:W-:Y:S05]  /*59b0*/  BSYNC.RECONVERGENT B0 ;  /* 0x0000000000007941 */ /* 0x000fea0003800200 */
.L_x_94:
        /* <DEDUP_REMOVED lines=29> */
.L_x_97:
[----:B------:R-:W-:Y:S05]  /*5b90*/  BSYNC.RECONVERGENT B0 ;  /* 0x0000000000007941 */ /* 0x000fea0003800200 */
.L_x_96:
        /* <DEDUP_REMOVED lines=25> */
.L_x_99:
[----:B------:R-:W-:Y:S05]  /*5d30*/  BSYNC.RECONVERGENT B0 ;  /* 0x0000000000007941 */ /* 0x000fea0003800200 */
.L_x_98:
        /* <DEDUP_REMOVED lines=29> */
.L_x_101:
[----:B------:R-:W-:Y:S05]  /*5f10*/  BSYNC.RECONVERGENT B0 ;  /* 0x0000000000007941 */ /* 0x000fea0003800200 */
.L_x_100:
        /* <DEDUP_REMOVED lines=25> */
.L_x_103:
[----:B------:R-:W-:Y:S05]  /*60b0*/  BSYNC.RECONVERGENT B0 ;  /* 0x0000000000007941 */ /* 0x000fea0003800200 */
.L_x_102:
        /* <DEDUP_REMOVED lines=29> */
.L_x_105:
[----:B------:R-:W-:Y:S05]  /*6290*/  BSYNC.RECONVERGENT B0 ;  /* 0x0000000000007941 */ /* 0x000fea0003800200 */
.L_x_104:
        /* <DEDUP_REMOVED lines=25> */
.L_x_107:
[----:B------:R-:W-:Y:S05]  /*6430*/  BSYNC.RECONVERGENT B0 ;  /* 0x0000000000007941 */ /* 0x000fea0003800200 */
.L_x_106:
        /* <DEDUP_REMOVED lines=29> */
.L_x_109:
[----:B------:R-:W-:Y:S05]  /*6610*/  BSYNC.RECONVERGENT B0 ;  /* 0x0000000000007941 */ /* 0x000fea0003800200 */
.L_x_108:
[----:B------:R-:W-:Y:S01]  /*6620*/  ISETP.NE.OR P6, PT, R0, R21, P6 ;  /* 0x000000150000720c */ /* 0x000fe200037c5670 */
[----:B0-----:R-:W-:Y:S01]  /*6630*/  VIADD R10, R2, 0x3d ;  /* 0x0000003d020a7836 */ /* 0x001fe20000000000 */
[----:B------:R-:W-:Y:S01]  /*6640*/  BSSY.RECONVERGENT B0, `(.L_x_110) ;  /* 0x0000015000007945 */ /* 0x000fe20003800200 */
[----:B------:R-:W-:-:S03]  /*6650*/  ISETP.NE.OR P3, PT, R31, R24, P0 ;  /* 0x000000181f00720c */ /* 0x000fc60000765670 */
[----:B------:R-:W-:-:S07]  /*6660*/  LOP3.LUT R30, R25, R10, RZ, 0x3c, !PT ;  /* 0x0000000a191e7212 */ /* 0x000fce00078e3cff */
        /* <DEDUP_REMOVED lines=9> */
[----:B0-----:R-:W-:-:S04]  /*6700*/  LOP3.LUT R33, R33, UR6, RZ, 0xc0, !PT ;  /* 0x0000000621217c12 */ /* 0x001fc8000f8ec0ff */
        /* <DEDUP_REMOVED lines=8> */
.L_x_111:
[----:B------:R-:W-:Y:S05]  /*6790*/  BSYNC.RECONVERGENT B0 ;  /* 0x0000000000007941 */ /* 0x000fea0003800200 */
.L_x_110:
[----:B------:R-:W-:Y:S01]  /*67a0*/  ISETP.NE.OR P4, PT, R19, R22, P4 ;  /* 0x000000161300720c */ /* 0x000fe20002785670 */
[----:B0-----:R-:W-:Y:S01]  /*67b0*/  VIADD R14, R2, 0x3e ;  /* 0x0000003e020e7836 */ /* 0x001fe20000000000 */
[----:B------:R-:W-:Y:S01]  /*67c0*/  PRMT R3, R30, 0x123, RZ ;  /* 0x000001231e037816 */ /* 0x000fe200000000ff */
[----:B------:R-:W-:Y:S01]  /*67d0*/  VIADD R2, R2, 0x3f ;  /* 0x0000003f02027836 */ /* 0x000fe20000000000 */
[----:B------:R-:W-:Y:S01]  /*67e0*/  ISETP.NE.OR P4, PT, R18, R23, P4 ;  /* 0x000000171200720c */ /* 0x000fe20002785670 */
[----:B------:R-:W-:Y:S01]  /*67f0*/  BSSY.RECONVERGENT B0, `(.L_x_112) ;  /* 0x000001c000007945 */ /* 0x000fe20003800200 */
[C---:B------:R-:W-:Y:S01]  /*6800*/  LOP3.LUT R26, R25.reuse, R14, RZ, 0x3c, !PT ;  /* 0x0000000e191a7212 */ /* 0x040fe200078e3cff */
[----:B------:R-:W-:Y:S01]  /*6810*/  IMAD.IADD R27, R20, 0x1, R3 ;  /* 0x00000001141b7824 */ /* 0x000fe200078e0203 */
[----:B------:R-:W-:Y:S02]  /*6820*/  ISETP.NE.OR P6, PT, R0, R21, P4 ;  /* 0x000000150000720c */ /* 0x000fe400027c5670 */
[----:B------:R-:W-:-:S02]  /*6830*/  LOP3.LUT R28, R25, R2, RZ, 0x3c, !PT ;  /* 0x00000002191c7212 */ /* 0x000fc400078e3cff */
[----:B------:R-:W-:Y:S02]  /*6840*/  PRMT R25, R26, 0x123, RZ ;  /* 0x000001231a197816 */ /* 0x000fe400000000ff */
[----:B------:R-:W-:Y:S02]  /*6850*/  PRMT R31, R28, 0x123, RZ ;  /* 0x000001231c1f7816 */ /* 0x000fe400000000ff */
[----:B------:R-:W-:Y:S01]  /*6860*/  ISETP.NE.OR P4, PT, R27, R24, P0 ;  /* 0x000000181b00720c */ /* 0x000fe20000785670 */
[C---:B------:R-:W-:Y:S02]  /*6870*/  IMAD.IADD R25, R20.reuse, 0x1, R25 ;  /* 0x0000000114197824 */ /* 0x040fe400078e0219 */
        /* <DEDUP_REMOVED lines=19> */
.L_x_113:
[----:B------:R-:W-:Y:S05]  /*69b0*/  BSYNC.RECONVERGENT B0 ;  /* 0x0000000000007941 */ /* 0x000fea0003800200 */
.L_x_112:
[----:B------:R-:W-:Y:S01]  /*69c0*/  ISETP.NE.OR P5, PT, R19, R22, P5 ;  /* 0x000000161300720c */ /* 0x000fe20002fa5670 */
[----:B------:R-:W-:Y:S01]  /*69d0*/  BSSY.RECONVERGENT B0, `(.L_x_114) ;  /* 0x0000029000007945 */ /* 0x000fe20003800200 */
[-C--:B------:R-:W-:Y:S02]  /*69e0*/  ISETP.NE.OR P6, PT, R25, R24.reuse, P0 ;  /* 0x000000181900720c */ /* 0x080fe400007c5670 */
[----:B------:R-:W-:Y:S02]  /*69f0*/  ISETP.NE.OR P5, PT, R18, R23, P5 ;  /* 0x000000171200720c */ /* 0x000fe40002fa5670 */
[----:B------:R-:W-:Y:S02]  /*6a00*/  ISETP.NE.OR P0, PT, R31, R24, P0 ;  /* 0x000000181f00720c */ /* 0x000fe40000705670 */
[----:B------:R-:W-:Y:S02]  /*6a10*/  ISETP.NE.OR P5, PT, R0, R21, P5 ;  /* 0x000000150000720c */ /* 0x000fe40002fa5670 */
[----:B------:R-:W-:-:S02]  /*6a20*/  ISETP.NE.OR P1, PT, R19, R22, P1 ;  /* 0x000000161300720c */ /* 0x000fc40000f25670 */
[CC--:B------:R-:W-:Y:S02]  /*6a30*/  ISETP.NE.OR P2, PT, R19.reuse, R22.reuse, P2 ;  /* 0x000000161300720c */ /* 0x0c0fe40001745670 */
[CC--:B------:R-:W-:Y:S02]  /*6a40*/  ISETP.NE.OR P3, PT, R19.reuse, R22.reuse, P3 ;  /* 0x000000161300720c */ /* 0x0c0fe40001f65670 */
[CC--:B------:R-:W-:Y:S02]  /*6a50*/  ISETP.NE.OR P4, PT, R19.reuse, R22.reuse, P4 ;  /* 0x000000161300720c */ /* 0x0c0fe40002785670 */
[CC--:B------:R-:W-:Y:S02]  /*6a60*/  ISETP.NE.OR P6, PT, R19.reuse, R22.reuse, P6 ;  /* 0x000000161300720c */ /* 0x0c0fe400037c5670 */
        /* <DEDUP_REMOVED lines=12> */
[----:B------:R-:W-:Y:S01]  /*6b30*/  ISETP.NE.OR P0, PT, R0, R21, P0 ;  /* 0x000000150000720c */ /* 0x000fe20000705670 */
[----:B------:R-:W-:-:S12]  /*6b40*/  @P5 BRA `(.L_x_115) ;  /* 0x0000000000445947 */ /* 0x000fd80003800000 */
[----:B------:R-:W1:Y:S01]  /*6b50*/  S2R R13, SR_LANEID ;  /* 0x00000000000d7919 */ /* 0x000e620000000000 */
[----:B------:R-:W-:Y:S01]  /*6b60*/  VOTEU.ANY UR6, UPT, PT ;  /* 0x0000000000067886 */ /* 0x000fe200038e0100 */
[----:B------:R-:W2:Y:S01]  /*6b70*/  LDC.64 R18, c[0x0][0x390] ;  /* 0x0000e400ff127b82 */ /* 0x000ea20000000a00 */
[----:B------:R-:W1:Y:S08]  /*6b80*/  FLO.U32 R0, UR6 ;  /* 0x0000000600007d00 */ /* 0x000e7000080e0000 */
[----:B------:R-:W2:Y:S01]  /*6b90*/  POPC R21, UR6 ;  /* 0x0000000600157d09 */ /* 0x000ea20008000000 */
[----:B-1----:R-:W-:-:S13]  /*6ba0*/  ISETP.EQ.U32.AND P5, PT, R0, R13, PT ;  /* 0x0000000d0000720c */ /* 0x002fda0003fa2070 */
[----:B--2---:R-:W2:Y:S01]  /*6bb0*/  @P5 ATOMG.E.ADD.STRONG.GPU PT, R19, desc[UR4][R18.64], R21 ;  /* 0x80000015121359a8 */ /* 0x004ea200081ef104 */
[----:B------:R-:W1:Y:S02]  /*6bc0*/  S2R R20, SR_LTMASK ;  /* 0x0000000000147919 */ /* 0x000e640000003900 */
[----:B-1----:R-:W-:-:S06]  /*6bd0*/  LOP3.LUT R20, R20, UR6, RZ, 0xc0, !PT ;  /* 0x0000000614147c12 */ /* 0x002fcc000f8ec0ff */
[----:B------:R-:W1:Y:S01]  /*6be0*/  POPC R20, R20 ;  /* 0x0000001400147309 */ /* 0x000e620000000000 */
[----:B--2---:R-:W1:Y:S02]  /*6bf0*/  SHFL.IDX PT, R13, R19, R0, 0x1f ;  /* 0x00001f00130d7589 */ /* 0x004e6400000e0000 */
[----:B-1----:R-:W-:-:S05]  /*6c00*/  IMAD.IADD R13, R13, 0x1, R20 ;  /* 0x000000010d0d7824 */ /* 0x002fca00078e0214 */
[----:B------:R-:W-:-:S13]  /*6c10*/  ISETP.GT.U32.AND P5, PT, R13, 0x3ff, PT ;  /* 0x000003ff0d00780c */ /* 0x000fda0003fa4070 */
[----:B0-----:R-:W0:Y:S02]  /*6c20*/  @!P5 LDC.64 R16, c[0x0][0x398] ;  /* 0x0000e600ff10db82 */ /* 0x001e240000000a00 */
[----:B0-----:R-:W-:-:S04]  /*6c30*/  @!P5 IMAD.WIDE.U32 R16, R13, 0x8, R16 ;  /* 0x000000080d10d825 */ /* 0x001fc800078e0010 */
[----:B------:R-:W-:-:S05]  /*6c40*/  @!P5 IMAD.MOV.U32 R13, RZ, RZ, RZ ;  /* 0x000000ffff0dd224 */ /* 0x000fca00078e00ff */
[----:B------:R1:W-:Y:S02]  /*6c50*/  @!P5 STG.E.64 desc[UR4][R16.64], R12 ;  /* 0x0000000c1000d986 */ /* 0x0003e4000c101b04 */
.L_x_115:
[----:B------:R-:W-:Y:S05]  /*6c60*/  BSYNC.RECONVERGENT B0 ;  /* 0x0000000000007941 */ /* 0x000fea0003800200 */
.L_x_114:
[----:B------:R-:W-:Y:S04]  /*6c70*/  BSSY.RECONVERGENT B0, `(.L_x_116) ;  /* 0x0000013000007945 */ /* 0x000fe80003800200 */
[----:B------:R-:W-:Y:S05]  /*6c80*/  @P1 BRA `(.L_x_117) ;  /* 0x0000000000441947 */ /* 0x000fea0003800000 */
[----:B------:R-:W2:Y:S01]  /*6c90*/  S2R R5, SR_LANEID ;  /* 0x0000000000057919 */ /* 0x000ea20000000000 */
[----:B------:R-:W-:Y:S01]  /*6ca0*/  VOTEU.ANY UR6, UPT, PT ;  /* 0x0000000000067886 */ /* 0x000fe200038e0100 */
[----:B01----:R-:W0:Y:S01]  /*6cb0*/  LDC.64 R16, c[0x0][0x390] ;  /* 0x0000e400ff107b82 */ /* 0x003e220000000a00 */
[----:B------:R-:W2:Y:S08]  /*6cc0*/  FLO.U32 R0, UR6 ;  /* 0x0000000600007d00 */ /* 0x000eb000080e0000 */
[----:B------:R-:W0:Y:S01]  /*6cd0*/  POPC R19, UR6 ;  /* 0x0000000600137d09 */ /* 0x000e220008000000 */
[----:B--2---:R-:W-:-:S13]  /*6ce0*/  ISETP.EQ.U32.AND P1, PT, R0, R5, PT ;  /* 0x000000050000720c */ /* 0x004fda0003f22070 */
[----:B0-----:R-:W2:Y:S01]  /*6cf0*/  @P1 ATOMG.E.ADD.STRONG.GPU PT, R17, desc[UR4][R16.64], R19 ;  /* 0x80000013101119a8 */ /* 0x001ea200081ef104 */
        /* <DEDUP_REMOVED lines=10> */
.L_x_117:
[----:B------:R-:W-:Y:S05]  /*6da0*/  BSYNC.RECONVERGENT B0 ;  /* 0x0000000000007941 */ /* 0x000fea0003800200 */
.L_x_116:
[----:B------:R-:W-:Y:S04]  /*6db0*/  BSSY.RECONVERGENT B0, `(.L_x_118) ;  /* 0x0000013000007945 */ /* 0x000fe80003800200 */
[----:B------:R-:W-:Y:S05]  /*6dc0*/  @P2 BRA `(.L_x_119) ;  /* 0x0000000000442947 */ /* 0x000fea0003800000 */
[----:B--2---:R-:W2:Y:S01]  /*6dd0*/  S2R R5, SR_LANEID ;  /* 0x0000000000057919 */ /* 0x004ea20000000000 */
[----:B------:R-:W-:Y:S01]  /*6de0*/  VOTEU.ANY UR6, UPT, PT ;  /* 0x0000000000067886 */ /* 0x000fe200038e0100 */
[----:B-1----:R-:W1:Y:S01]  /*6df0*/  LDC.64 R12, c[0x0][0x390] ;  /* 0x0000e400ff0c7b82 */ /* 0x002e620000000a00 */
[----:B------:R-:W2:Y:S08]  /*6e00*/  FLO.U32 R0, UR6 ;  /* 0x0000000600007d00 */ /* 0x000eb000080e0000 */
[----:B0-----:R-:W1:Y:S01]  /*6e10*/  POPC R17, UR6 ;  /* 0x0000000600117d09 */ /* 0x001e620008000000 */
[----:B--2---:R-:W-:-:S13]  /*6e20*/  ISETP.EQ.U32.AND P1, PT, R0, R5, PT ;  /* 0x000000050000720c */ /* 0x004fda0003f22070 */
        /* <DEDUP_REMOVED lines=11> */
.L_x_119:
[----:B------:R-:W-:Y:S05]  /*6ee0*/  BSYNC.RECONVERGENT B0 ;  /* 0x0000000000007941 */ /* 0x000fea0003800200 */
.L_x_118:
[----:B------:R-:W-:Y:S04]  /*6ef0*/  BSSY.RECONVERGENT B0, `(.L_x_120) ;  /* 0x0000013000007945 */ /* 0x000fe80003800200 */
[----:B------:R-:W-:Y:S05]  /*6f00*/  @P3 BRA `(.L_x_121) ;  /* 0x0000000000443947 */ /* 0x000fea0003800000 */
[----:B--23--:R-:W2:Y:S01]  /*6f10*/  S2R R5, SR_LANEID ;  /* 0x0000000000057919 */ /* 0x00cea20000000000 */
[----:B------:R-:W-:Y:S01]  /*6f20*/  VOTEU.ANY UR6, UPT, PT ;  /* 0x0000000000067886 */ /* 0x000fe200038e0100 */
[----:B------:R-:W3:Y:S01]  /*6f30*/  LDC.64 R6, c[0x0][0x390] ;  /* 0x0000e400ff067b82 */ /* 0x000ee20000000a00 */
[----:B------:R-:W2:Y:S08]  /*6f40*/  FLO.U32 R0, UR6 ;  /* 0x0000000600007d00 */ /* 0x000eb000080e0000 */
[----:B-1----:R-:W3:Y:S01]  /*6f50*/  POPC R13, UR6 ;  /* 0x00000006000d7d09 */ /* 0x002ee20008000000 */
[----:B--2---:R-:W-:-:S13]  /*6f60*/  ISETP.EQ.U32.AND P1, PT, R0, R5, PT ;  /* 0x000000050000720c */ /* 0x004fda0003f22070 */
[----:B---3--:R-:W2:Y:S01]  /*6f70*/  @P1 ATOMG.E.ADD.STRONG.GPU PT, R7, desc[UR4][R6.64], R13 ;  /* 0x8000000d060719a8 */ /* 0x008ea200081ef104 */
[----:B------:R-:W1:Y:S02]  /*6f80*/  S2R R12, SR_LTMASK ;  /* 0x00000000000c7919 */ /* 0x000e640000003900 */
[----:B-1----:R-:W-:-:S06]  /*6f90*/  LOP3.LUT R12, R12, UR6, RZ, 0xc0, !PT ;  /* 0x000000060c0c7c12 */ /* 0x002fcc000f8ec0ff */
[----:B------:R-:W1:Y:S01]  /*6fa0*/  POPC R12, R12 ;  /* 0x0000000c000c7309 */ /* 0x000e620000000000 */
[----:B--2---:R-:W1:Y:S02]  /*6fb0*/  SHFL.IDX PT, R9, R7, R0, 0x1f ;  /* 0x00001f0007097589 */ /* 0x004e6400000e0000 */
[----:B-1----:R-:W-:-:S05]  /*6fc0*/  IMAD.IADD R9, R9, 0x1, R12 ;  /* 0x0000000109097824 */ /* 0x002fca00078e020c */
[----:B------:R-:W-:-:S13]  /*6fd0*/  ISETP.GT.U32.AND P1, PT, R9, 0x3ff, PT ;  /* 0x000003ff0900780c */ /* 0x000fda0003f24070 */
[----:B------:R-:W1:Y:S02]  /*6fe0*/  @!P1 LDC.64 R4, c[0x0][0x398] ;  /* 0x0000e600ff049b82 */ /* 0x000e640000000a00 */
[----:B-1----:R-:W-:-:S04]  /*6ff0*/  @!P1 IMAD.WIDE.U32 R4, R9, 0x8, R4 ;  /* 0x0000000809049825 */ /* 0x002fc800078e0004 */
[----:B------:R-:W-:-:S05]  /*7000*/  @!P1 IMAD.MOV.U32 R9, RZ, RZ, RZ ;  /* 0x000000ffff099224 */ /* 0x000fca00078e00ff */
[----:B------:R4:W-:Y:S02]  /*7010*/  @!P1 STG.E.64 desc[UR4][R4.64], R8 ;  /* 0x0000000804009986 */ /* 0x0009e4000c101b04 */
.L_x_121:
[----:B------:R-:W-:Y:S05]  /*7020*/  BSYNC.RECONVERGENT B0 ;  /* 0x0000000000007941 */ /* 0x000fea0003800200 */
.L_x_120:
[----:B------:R-:W-:Y:S04]  /*7030*/  BSSY.RECONVERGENT B0, `(.L_x_122) ;  /* 0x0000013000007945 */ /* 0x000fe80003800200 */
[----:B------:R-:W-:Y:S05]  /*7040*/  @P4 BRA `(.L_x_123) ;  /* 0x0000000000444947 */ /* 0x000fea0003800000 */
[----:B--234-:R-:W2:Y:S01]  /*7050*/  S2R R5, SR_LANEID ;  /* 0x0000000000057919 */ /* 0x01cea20000000000 */
[----:B------:R-:W-:Y:S01]  /*7060*/  VOTEU.ANY UR6, UPT, PT ;  /* 0x0000000000067886 */ /* 0x000fe200038e0100 */
[----:B------:R-:W3:Y:S01]  /*7070*/  LDC.64 R6, c[0x0][0x390] ;  /* 0x0000e400ff067b82 */ /* 0x000ee20000000a00 */
[----:B------:R-:W2:Y:S08]  /*7080*/  FLO.U32 R0, UR6 ;  /* 0x0000000600007d00 */ /* 0x000eb000080e0000 */
[----:B------:R-:W3:Y:S01]  /*7090*/  POPC R11, UR6 ;  /* 0x00000006000b7d09 */ /* 0x000ee20008000000 */
[----:B--2---:R-:W-:-:S13]  /*70a0*/  ISETP.EQ.U32.AND P1, PT, R0, R5, PT ;  /* 0x000000050000720c */ /* 0x004fda0003f22070 */
[----:B---3--:R-:W2:Y:S01]  /*70b0*/  @P1 ATOMG.E.ADD.STRONG.GPU PT, R7, desc[UR4][R6.64], R11 ;  /* 0x8000000b060719a8 */ /* 0x008ea200081ef104 */
[----:B------:R-:W3:Y:S02]  /*70c0*/  S2R R8, SR_LTMASK ;  /* 0x0000000000087919 */ /* 0x000ee40000003900 */
[----:B---3--:R-:W-:-:S06]  /*70d0*/  LOP3.LUT R8, R8, UR6, RZ, 0xc0, !PT ;  /* 0x0000000608087c12 */ /* 0x008fcc000f8ec0ff */
[----:B------:R-:W3:Y:S01]  /*70e0*/  POPC R8, R8 ;  /* 0x0000000800087309 */ /* 0x000ee20000000000 */
[----:B--2---:R-:W3:Y:S02]  /*70f0*/  SHFL.IDX PT, R9, R7, R0, 0x1f ;  /* 0x00001f0007097589 */ /* 0x004ee400000e0000 */
[----:B---3--:R-:W-:-:S05]  /*7100*/  IMAD.IADD R9, R9, 0x1, R8 ;  /* 0x0000000109097824 */ /* 0x008fca00078e0208 */
[----:B------:R-:W-:-:S13]  /*7110*/  ISETP.GT.U32.AND P1, PT, R9, 0x3ff, PT ;  /* 0x000003ff0900780c */ /* 0x000fda0003f24070 */
[----:B------:R-:W2:Y:S01]  /*7120*/  @!P1 LDC.64 R4, c[0x0][0x398] ;  /* 0x0000e600ff049b82 */ /* 0x000ea20000000a00 */
[----:B------:R-:W-:Y:S02]  /*7130*/  @!P1 IMAD.MOV.U32 R11, RZ, RZ, RZ ;  /* 0x000000ffff0b9224 */ /* 0x000fe400078e00ff */
[----:B--2---:R-:W-:-:S05]  /*7140*/  @!P1 IMAD.WIDE.U32 R4, R9, 0x8, R4 ;  /* 0x0000000809049825 */ /* 0x004fca00078e0004 */
[----:B------:R2:W-:Y:S02]  /*7150*/  @!P1 STG.E.64 desc[UR4][R4.64], R10 ;  /* 0x0000000a04009986 */ /* 0x0005e4000c101b04 */
.L_x_123:
[----:B------:R-:W-:Y:S05]  /*7160*/  BSYNC.RECONVERGENT B0 ;  /* 0x0000000000007941 */ /* 0x000fea0003800200 */
.L_x_122:
        /* <DEDUP_REMOVED lines=19> */
.L_x_125:
[----:B------:R-:W-:Y:S05]  /*72a0*/  BSYNC.RECONVERGENT B0 ;  /* 0x0000000000007941 */ /* 0x000fea0003800200 */
.L_x_124:
[----:B------:R-:W-:Y:S05]  /*72b0*/  @P0 EXIT ;  /* 0x000000000000094d */ /* 0x000fea0003800000 */
[----:B---3--:R-:W3:Y:S01]  /*72c0*/  S2R R7, SR_LANEID ;  /* 0x0000000000077919 */ /* 0x008ee20000000000 */
[----:B------:R-:W-:Y:S01]  /*72d0*/  VOTEU.ANY UR6, UPT, PT ;  /* 0x0000000000067886 */ /* 0x000fe200038e0100 */
[----:B--2-4-:R-:W2:Y:S01]  /*72e0*/  LDC.64 R4, c[0x0][0x390] ;  /* 0x0000e400ff047b82 */ /* 0x014ea20000000a00 */
[----:B------:R-:W3:Y:S08]  /*72f0*/  FLO.U32 R0, UR6 ;  /* 0x0000000600007d00 */ /* 0x000ef000080e0000 */
[----:B------:R-:W2:Y:S01]  /*7300*/  POPC R9, UR6 ;  /* 0x0000000600097d09 */ /* 0x000ea20008000000 */
[----:B---3--:R-:W-:-:S13]  /*7310*/  ISETP.EQ.U32.AND P0, PT, R0, R7, PT ;  /* 0x000000070000720c */ /* 0x008fda0003f02070 */
[----:B--2---:R-:W2:Y:S01]  /*7320*/  @P0 ATOMG.E.ADD.STRONG.GPU PT, R5, desc[UR4][R4.64], R9 ;  /* 0x80000009040509a8 */ /* 0x004ea200081ef104 */
[----:B------:R-:W3:Y:S02]  /*7330*/  S2R R6, SR_LTMASK ;  /* 0x0000000000067919 */ /* 0x000ee40000003900 */
[----:B---3--:R-:W-:-:S06]  /*7340*/  LOP3.LUT R6, R6, UR6, RZ, 0xc0, !PT ;  /* 0x0000000606067c12 */ /* 0x008fcc000f8ec0ff */
[----:B------:R-:W3:Y:S01]  /*7350*/  POPC R6, R6 ;  /* 0x0000000600067309 */ /* 0x000ee20000000000 */
[----:B--2---:R-:W3:Y:S02]  /*7360*/  SHFL.IDX PT, R7, R5, R0, 0x1f ;  /* 0x00001f0005077589 */ /* 0x004ee400000e0000 */
[----:B---3--:R-:W-:-:S05]  /*7370*/  IMAD.IADD R7, R7, 0x1, R6 ;  /* 0x0000000107077824 */ /* 0x008fca00078e0206 */
[----:B------:R-:W-:-:S13]  /*7380*/  ISETP.GT.U32.AND P0, PT, R7, 0x3ff, PT ;  /* 0x000003ff0700780c */ /* 0x000fda0003f04070 */
[----:B------:R-:W-:Y:S05]  /*7390*/  @P0 EXIT ;  /* 0x000000000000094d */ /* 0x000fea0003800000 */
[----:B------:R-:W2:Y:S01]  /*73a0*/  LDC.64 R4, c[0x0][0x398] ;  /* 0x0000e600ff047b82 */ /* 0x000ea20000000a00 */
[----:B------:R-:W-:Y:S02]  /*73b0*/  IMAD.MOV.U32 R3, RZ, RZ, RZ ;  /* 0x000000ffff037224 */ /* 0x000fe400078e00ff */
[----:B--2---:R-:W-:-:S05]  /*73c0*/  IMAD.WIDE.U32 R4, R7, 0x8, R4 ;  /* 0x0000000807047825 */ /* 0x004fca00078e0004 */
[----:B------:R-:W-:Y:S01]  /*73d0*/  STG.E.64 desc[UR4][R4.64], R2 ;  /* 0x0000000204007986 */ /* 0x000fe2000c101b04 */
[----:B------:R-:W-:Y:S05]  /*73e0*/  EXIT ;  /* 0x000000000000794d */ /* 0x000fea0003800000 */
.L_x_126:
[----:B------:R-:W-:-:S00]  /*73f0*/  BRA `(.L_x_126) ;  /* 0xfffffffc00fc7947 */ /* 0x000fc0000383ffff */
[----:B------:R-:W-:-:S00]  /*7400*/  NOP ;  /* 0x0000000000007918 */ /* 0x000fc00000000000 */
[----:B------:R-:W-:-:S00]  /*7410*/  NOP ;  /* 0x0000000000007918 */ /* 0x000fc00000000000 */
[----:B------:R-:W-:-:S00]  /*7420*/  NOP ;  /* 0x0000000000007918 */ /* 0x000fc00000000000 */
[----:B------:R-:W-:-:S00]  /*7430*/  NOP ;  /* 0x0000000000007918 */ /* 0x000fc00000000000 */
[----:B------:R-:W-:-:S00]  /*7440*/  NOP ;  /* 0x0000000000007918 */ /* 0x000fc00000000000 */
[----:B------:R-:W-:-:S00]  /*7450*/  NOP ;  /* 0x0000000000007918 */ /* 0x000fc00000000000 */
[----:B------:R-:W-:-:S00]  /*7460*/  NOP ;  /* 0x0000000000007918 */ /* 0x000fc00000000000 */
[----:B------:R-:W-:-:S00]  /*7470*/  NOP ;  /* 0x0000000000007918 */ /* 0x000fc00000000000 */
.L_x_128:


//--------------------- .text._Z19sha1_hashcat_kernelPKjS0_PjPmm --------------------------
	.section	.text._Z19sha1_hashcat_kernelPKjS0_PjPmm,"ax",@progbits
	.align	128
        .global         _Z19sha1_hashcat_kernelPKjS0_PjPmm
        .type           _Z19sha1_hashcat_kernelPKjS0_PjPmm,@function
        .size           _Z19sha1_hashcat_kernelPKjS0_PjPmm,(.L_x_129 - _Z19sha1_hashcat_kernelPKjS0_PjPmm)
        .other          _Z19sha1_hashcat_kernelPKjS0_PjPmm,@"STO_CUDA_ENTRY STV_DEFAULT"
_Z19sha1_hashcat_kernelPKjS0_PjPmm:
.text._Z19sha1_hashcat_kernelPKjS0_PjPmm:
[----:B------:R-:W-:Y:S01]  /*0000*/  LDC R1, c[0x0][0x37c] ;  /* 0x0000df00ff017b82 */ /* 0x000fe20000000800 */
[----:B------:R-:W-:Y:S05]  /*0010*/  EXIT ;  /* 0x000000000000794d */ /* 0x000fea0003800000 */
.L_x_127:
        /* <DEDUP_REMOVED lines=14> */
.L_x_129:


//--------------------- .nv.shared.reserved.0     --------------------------
	.section	.nv.shared.reserved.0,"aw",@nobits
	.weak		__nv_reservedSMEM_offset_0_alias
	.size		__nv_reservedSMEM_offset_0_alias, 0, 64
	.other		__nv_reservedSMEM_offset_0_alias,@"STO_CUDA_RESERVED_SHARED STV_DEFAULT"
__nv_reservedSMEM_offset_0_alias:
	.zero		0
	.zero		64


//--------------------- .nv.constant0._Z27sha1_hashcat_vector4_kernelPKjS0_PjPmm --------------------------
	.section	.nv.constant0._Z27sha1_hashcat_vector4_kernelPKjS0_PjPmm,"a",@progbits
	.sectionflags	@""
	.align	4
.nv.constant0._Z27sha1_hashcat_vector4_kernelPKjS0_PjPmm:
	.zero		936


//--------------------- .nv.constant0._Z19sha1_hashcat_kernelPKjS0_PjPmm --------------------------
	.section	.nv.constant0._Z19sha1_hashcat_kernelPKjS0_PjPmm,"a",@progbits
	.sectionflags	@""
	.align	4
.nv.constant0._Z19sha1_hashcat_kernelPKjS0_PjPmm:
	.zero		936


//--------------------- SYMBOLS --------------------------

	.type		.nv.reservedSmem.offset0,@object
	.size		.nv.reservedSmem.offset0,0x4
